//
// Generated by NVIDIA NVVM Compiler
//
// Compiler Build ID: CL-36424714
// Cuda compilation tools, release 13.0, V13.0.88
// Based on NVVM 20.0.0
//

.version 9.0
.target sm_100
.address_size 64

	// .globl	_Z89spmm_forward_cuda_kernel_improved_ptx_1684_uint8_v1_with_value_double_buffer_float4_splitPKiPKhS0_S0_PKfiiiPfS5_
// _ZZ89spmm_forward_cuda_kernel_improved_ptx_1684_uint8_v1_with_value_double_buffer_float4_splitPKiPKhS0_S0_PKfiiiPfS5_E8sparse_A has been demoted
// _ZZ89spmm_forward_cuda_kernel_improved_ptx_1684_uint8_v1_with_value_double_buffer_float4_splitPKiPKhS0_S0_PKfiiiPfS5_E17sparse_AToX_index has been demoted

.visible .entry _Z89spmm_forward_cuda_kernel_improved_ptx_1684_uint8_v1_with_value_double_buffer_float4_splitPKiPKhS0_S0_PKfiiiPfS5_(
	.param .u64 .ptr .align 1 _Z89spmm_forward_cuda_kernel_improved_ptx_1684_uint8_v1_with_value_double_buffer_float4_splitPKiPKhS0_S0_PKfiiiPfS5__param_0,
	.param .u64 .ptr .align 1 _Z89spmm_forward_cuda_kernel_improved_ptx_1684_uint8_v1_with_value_double_buffer_float4_splitPKiPKhS0_S0_PKfiiiPfS5__param_1,
	.param .u64 .ptr .align 1 _Z89spmm_forward_cuda_kernel_improved_ptx_1684_uint8_v1_with_value_double_buffer_float4_splitPKiPKhS0_S0_PKfiiiPfS5__param_2,
	.param .u64 .ptr .align 1 _Z89spmm_forward_cuda_kernel_improved_ptx_1684_uint8_v1_with_value_double_buffer_float4_splitPKiPKhS0_S0_PKfiiiPfS5__param_3,
	.param .u64 .ptr .align 1 _Z89spmm_forward_cuda_kernel_improved_ptx_1684_uint8_v1_with_value_double_buffer_float4_splitPKiPKhS0_S0_PKfiiiPfS5__param_4,
	.param .u32 _Z89spmm_forward_cuda_kernel_improved_ptx_1684_uint8_v1_with_value_double_buffer_float4_splitPKiPKhS0_S0_PKfiiiPfS5__param_5,
	.param .u32 _Z89spmm_forward_cuda_kernel_improved_ptx_1684_uint8_v1_with_value_double_buffer_float4_splitPKiPKhS0_S0_PKfiiiPfS5__param_6,
	.param .u32 _Z89spmm_forward_cuda_kernel_improved_ptx_1684_uint8_v1_with_value_double_buffer_float4_splitPKiPKhS0_S0_PKfiiiPfS5__param_7,
	.param .u64 .ptr .align 1 _Z89spmm_forward_cuda_kernel_improved_ptx_1684_uint8_v1_with_value_double_buffer_float4_splitPKiPKhS0_S0_PKfiiiPfS5__param_8,
	.param .u64 .ptr .align 1 _Z89spmm_forward_cuda_kernel_improved_ptx_1684_uint8_v1_with_value_double_buffer_float4_splitPKiPKhS0_S0_PKfiiiPfS5__param_9
)
{
	.reg .pred 	%p<30>;
	.reg .b16 	%rs<5>;
	.reg .b32 	%r<378>;
	.reg .b32 	%f<192>;
	.reg .b64 	%rd<78>;
	// demoted variable
	.shared .align 4 .b8 _ZZ89spmm_forward_cuda_kernel_improved_ptx_1684_uint8_v1_with_value_double_buffer_float4_splitPKiPKhS0_S0_PKfiiiPfS5_E8sparse_A[1024];
	// demoted variable
	.shared .align 4 .b8 _ZZ89spmm_forward_cuda_kernel_improved_ptx_1684_uint8_v1_with_value_double_buffer_float4_splitPKiPKhS0_S0_PKfiiiPfS5_E17sparse_AToX_index[64];
	ld.param.u64 	%rd8, [_Z89spmm_forward_cuda_kernel_improved_ptx_1684_uint8_v1_with_value_double_buffer_float4_splitPKiPKhS0_S0_PKfiiiPfS5__param_0];
	ld.param.u64 	%rd9, [_Z89spmm_forward_cuda_kernel_improved_ptx_1684_uint8_v1_with_value_double_buffer_float4_splitPKiPKhS0_S0_PKfiiiPfS5__param_1];
	ld.param.u64 	%rd10, [_Z89spmm_forward_cuda_kernel_improved_ptx_1684_uint8_v1_with_value_double_buffer_float4_splitPKiPKhS0_S0_PKfiiiPfS5__param_2];
	ld.param.u64 	%rd5, [_Z89spmm_forward_cuda_kernel_improved_ptx_1684_uint8_v1_with_value_double_buffer_float4_splitPKiPKhS0_S0_PKfiiiPfS5__param_3];
	ld.param.u64 	%rd6, [_Z89spmm_forward_cuda_kernel_improved_ptx_1684_uint8_v1_with_value_double_buffer_float4_splitPKiPKhS0_S0_PKfiiiPfS5__param_4];
	ld.param.u32 	%r121, [_Z89spmm_forward_cuda_kernel_improved_ptx_1684_uint8_v1_with_value_double_buffer_float4_splitPKiPKhS0_S0_PKfiiiPfS5__param_5];
	ld.param.u32 	%r122, [_Z89spmm_forward_cuda_kernel_improved_ptx_1684_uint8_v1_with_value_double_buffer_float4_splitPKiPKhS0_S0_PKfiiiPfS5__param_7];
	ld.param.u64 	%rd11, [_Z89spmm_forward_cuda_kernel_improved_ptx_1684_uint8_v1_with_value_double_buffer_float4_splitPKiPKhS0_S0_PKfiiiPfS5__param_8];
	cvta.to.global.u64 	%rd1, %rd9;
	cvta.to.global.u64 	%rd2, %rd11;
	cvta.to.global.u64 	%rd3, %rd10;
	cvta.to.global.u64 	%rd12, %rd8;
	mov.u32 	%r1, %ctaid.x;
	mov.u32 	%r123, %ctaid.y;
	shl.b32 	%r2, %r123, 7;
	mul.wide.u32 	%rd13, %r1, 4;
	add.s64 	%rd14, %rd12, %rd13;
	ld.global.nc.u32 	%r3, [%rd14];
	ld.global.nc.u32 	%r4, [%rd14+4];
	setp.eq.s32 	%p1, %r4, %r3;
	@%p1 bra 	$L__BB0_44;
	mov.u32 	%r5, %tid.y;
	mov.u32 	%r124, %tid.x;
	mov.u32 	%r125, %ntid.x;
	mad.lo.s32 	%r6, %r5, %r125, %r124;
	mov.u32 	%r126, %ntid.y;
	mul.lo.s32 	%r7, %r125, %r126;
	shr.s32 	%r127, %r122, 31;
	shr.u32 	%r128, %r127, 27;
	add.s32 	%r129, %r122, %r128;
	shr.s32 	%r8, %r129, 5;
	mul.lo.s32 	%r9, %r122, %r121;
	and.b32  	%r10, %r124, 3;
	and.b32  	%r130, %r124, 1020;
	shl.b32 	%r11, %r5, 5;
	add.s32 	%r131, %r130, %r11;
	add.s32 	%r12, %r131, %r2;
	shr.u32 	%r13, %r124, 2;
	shl.b32 	%r132, %r13, 3;
	or.b32  	%r14, %r132, %r10;
	mul.wide.u32 	%rd15, %r3, 4;
	add.s64 	%rd16, %rd3, %rd15;
	ld.global.nc.u32 	%r15, [%rd16];
	add.s32 	%r332, %r3, 1;
	mul.wide.u32 	%rd17, %r332, 4;
	add.s64 	%rd18, %rd3, %rd17;
	ld.global.nc.u32 	%r17, [%rd18];
	setp.gt.u32 	%p2, %r6, 127;
	@%p2 bra 	$L__BB0_8;
	add.s32 	%r133, %r6, %r7;
	max.u32 	%r134, %r133, 128;
	setp.lt.u32 	%p3, %r133, 128;
	selp.u32 	%r135, 1, 0, %p3;
	add.s32 	%r136, %r133, %r135;
	sub.s32 	%r137, %r134, %r136;
	div.u32 	%r138, %r137, %r7;
	add.s32 	%r18, %r138, %r135;
	and.b32  	%r139, %r18, 3;
	setp.eq.s32 	%p4, %r139, 3;
	mov.u32 	%r329, %r6;
	@%p4 bra 	$L__BB0_5;
	add.s32 	%r141, %r18, 1;
	and.b32  	%r19, %r141, 3;
	mov.b32 	%r328, 0;
	mov.u32 	%r329, %r6;
$L__BB0_4:
	.pragma "nounroll";
	shl.b32 	%r142, %r329, 2;
	mov.u32 	%r143, _ZZ89spmm_forward_cuda_kernel_improved_ptx_1684_uint8_v1_with_value_double_buffer_float4_splitPKiPKhS0_S0_PKfiiiPfS5_E8sparse_A;
	add.s32 	%r144, %r143, %r142;
	mov.b32 	%r145, 0;
	st.shared.u32 	[%r144], %r145;
	add.s32 	%r329, %r329, %r7;
	add.s32 	%r328, %r328, 1;
	setp.ne.s32 	%p5, %r328, %r19;
	@%p5 bra 	$L__BB0_4;
$L__BB0_5:
	setp.lt.u32 	%p6, %r18, 3;
	@%p6 bra 	$L__BB0_8;
	mov.u32 	%r147, _ZZ89spmm_forward_cuda_kernel_improved_ptx_1684_uint8_v1_with_value_double_buffer_float4_splitPKiPKhS0_S0_PKfiiiPfS5_E8sparse_A;
	shl.b32 	%r150, %r7, 2;
$L__BB0_7:
	.pragma "nounroll";
	shl.b32 	%r146, %r329, 2;
	add.s32 	%r148, %r147, %r146;
	mov.b32 	%r149, 0;
	st.shared.u32 	[%r148], %r149;
	add.s32 	%r151, %r148, %r150;
	st.shared.u32 	[%r151], %r149;
	add.s32 	%r152, %r151, %r150;
	st.shared.u32 	[%r152], %r149;
	add.s32 	%r153, %r152, %r150;
	st.shared.u32 	[%r153], %r149;
	add.s32 	%r329, %r150, %r329;
	setp.lt.u32 	%p7, %r329, 128;
	@%p7 bra 	$L__BB0_7;
$L__BB0_8:
	bar.sync 	0;
	add.s32 	%r331, %r15, %r6;
	setp.ge.u32 	%p8, %r331, %r17;
	@%p8 bra 	$L__BB0_11;
	cvta.to.global.u64 	%rd4, %rd6;
	mov.u32 	%r155, _ZZ89spmm_forward_cuda_kernel_improved_ptx_1684_uint8_v1_with_value_double_buffer_float4_splitPKiPKhS0_S0_PKfiiiPfS5_E8sparse_A;
$L__BB0_10:
	cvt.u64.u32 	%rd19, %r331;
	mul.wide.u32 	%rd20, %r331, 4;
	add.s64 	%rd21, %rd4, %rd20;
	ld.global.f32 	%f65, [%rd21];
	add.s64 	%rd22, %rd1, %rd19;
	ld.global.nc.u8 	%rs1, [%rd22];
	cvt.u16.u8 	%rs2, %rs1;
	mul.wide.u16 	%r154, %rs2, 4;
	add.s32 	%r156, %r155, %r154;
	st.shared.f32 	[%r156], %f65;
	add.s32 	%r331, %r331, %r7;
	setp.lt.u32 	%p9, %r331, %r17;
	@%p9 bra 	$L__BB0_10;
$L__BB0_11:
	setp.gt.u32 	%p10, %r6, 7;
	@%p10 bra 	$L__BB0_13;
	shl.b32 	%r157, %r3, 3;
	add.s32 	%r158, %r157, %r6;
	cvta.to.global.u64 	%rd23, %rd5;
	mul.wide.u32 	%rd24, %r158, 4;
	add.s64 	%rd25, %rd23, %rd24;
	ld.global.u32 	%r159, [%rd25];
	shl.b32 	%r160, %r6, 2;
	mov.u32 	%r161, _ZZ89spmm_forward_cuda_kernel_improved_ptx_1684_uint8_v1_with_value_double_buffer_float4_splitPKiPKhS0_S0_PKfiiiPfS5_E17sparse_AToX_index;
	add.s32 	%r162, %r161, %r160;
	st.shared.u32 	[%r162], %r159;
$L__BB0_13:
	bar.sync 	0;
	setp.ge.u32 	%p11, %r332, %r4;
	mov.f32 	%f176, 0f00000000;
	mov.f32 	%f177, %f176;
	mov.f32 	%f178, %f176;
	mov.f32 	%f179, %f176;
	mov.f32 	%f180, %f176;
	mov.f32 	%f181, %f176;
	mov.f32 	%f182, %f176;
	mov.f32 	%f183, %f176;
	mov.f32 	%f184, %f176;
	mov.f32 	%f185, %f176;
	mov.f32 	%f186, %f176;
	mov.f32 	%f187, %f176;
	mov.f32 	%f188, %f176;
	mov.f32 	%f189, %f176;
	mov.f32 	%f190, %f176;
	mov.f32 	%f191, %f176;
	@%p11 bra 	$L__BB0_35;
	add.s32 	%r30, %r6, %r7;
	max.u32 	%r165, %r30, 128;
	setp.lt.u32 	%p12, %r30, 128;
	selp.u32 	%r166, 1, 0, %p12;
	add.s32 	%r167, %r30, %r166;
	sub.s32 	%r168, %r165, %r167;
	div.u32 	%r169, %r168, %r7;
	add.s32 	%r31, %r169, %r166;
	and.b32  	%r32, %r31, 3;
	add.s32 	%r33, %r30, %r7;
	shl.b32 	%r34, %r7, 2;
	mov.f32 	%f176, 0f00000000;
	mov.u32 	%r333, %r3;
$L__BB0_15:
	mov.u32 	%r35, %r332;
	setp.ge.u32 	%p13, %r5, %r8;
	sub.s32 	%r170, %r35, %r3;
	not.b32 	%r171, %r170;
	and.b32  	%r45, %r171, 1;
	sub.s32 	%r172, %r333, %r3;
	not.b32 	%r173, %r172;
	and.b32  	%r46, %r173, 1;
	@%p13 bra 	$L__BB0_22;
	shl.b32 	%r174, %r10, 2;
	shl.b32 	%r175, %r45, 5;
	or.b32  	%r176, %r175, %r174;
	mov.u32 	%r177, _ZZ89spmm_forward_cuda_kernel_improved_ptx_1684_uint8_v1_with_value_double_buffer_float4_splitPKiPKhS0_S0_PKfiiiPfS5_E17sparse_AToX_index;
	add.s32 	%r47, %r177, %r176;
	ld.shared.u32 	%r178, [%r47];
	mad.lo.s32 	%r48, %r178, %r122, %r12;
	setp.lt.u32 	%p14, %r48, %r9;
	@%p14 bra 	$L__BB0_18;
	mov.f32 	%f68, 0f00000000;
	// begin inline asm
	cvt.rna.tf32.f32  %r346, %f68;

	// end inline asm
	mov.u32 	%r347, %r346;
	mov.u32 	%r348, %r346;
	mov.u32 	%r349, %r346;
	bra.uni 	$L__BB0_19;
$L__BB0_18:
	mul.wide.u32 	%rd26, %r48, 4;
	add.s64 	%rd27, %rd2, %rd26;
	ld.global.v4.f32 	{%f69, %f70, %f71, %f72}, [%rd27];
	// begin inline asm
	cvt.rna.tf32.f32  %r346, %f69;

	// end inline asm
	// begin inline asm
	cvt.rna.tf32.f32  %r347, %f70;

	// end inline asm
	// begin inline asm
	cvt.rna.tf32.f32  %r348, %f71;

	// end inline asm
	// begin inline asm
	cvt.rna.tf32.f32  %r349, %f72;

	// end inline asm
$L__BB0_19:
	ld.shared.u32 	%r184, [%r47+16];
	mad.lo.s32 	%r58, %r184, %r122, %r12;
	setp.lt.u32 	%p15, %r58, %r9;
	@%p15 bra 	$L__BB0_21;
	mov.f32 	%f73, 0f00000000;
	// begin inline asm
	cvt.rna.tf32.f32  %r350, %f73;

	// end inline asm
	mov.u32 	%r351, %r350;
	mov.u32 	%r352, %r350;
	mov.u32 	%r353, %r350;
	bra.uni 	$L__BB0_22;
$L__BB0_21:
	mul.wide.u32 	%rd28, %r58, 4;
	add.s64 	%rd29, %rd2, %rd28;
	ld.global.v4.f32 	{%f74, %f75, %f76, %f77}, [%rd29];
	// begin inline asm
	cvt.rna.tf32.f32  %r350, %f74;

	// end inline asm
	// begin inline asm
	cvt.rna.tf32.f32  %r351, %f75;

	// end inline asm
	// begin inline asm
	cvt.rna.tf32.f32  %r352, %f76;

	// end inline asm
	// begin inline asm
	cvt.rna.tf32.f32  %r353, %f77;

	// end inline asm
$L__BB0_22:
	setp.gt.u32 	%p16, %r6, 127;
	mul.wide.u32 	%rd30, %r35, 4;
	add.s64 	%rd31, %rd3, %rd30;
	ld.global.nc.u32 	%r72, [%rd31];
	add.s32 	%r190, %r333, 2;
	mul.wide.u32 	%rd32, %r190, 4;
	add.s64 	%rd33, %rd3, %rd32;
	ld.global.nc.u32 	%r73, [%rd33];
	@%p16 bra 	$L__BB0_30;
	setp.eq.s32 	%p17, %r32, 3;
	mov.u32 	%r354, %r6;
	@%p17 bra 	$L__BB0_27;
	setp.eq.s32 	%p18, %r32, 0;
	shl.b32 	%r191, %r46, 7;
	add.s32 	%r192, %r191, %r6;
	shl.b32 	%r193, %r192, 2;
	mov.u32 	%r194, _ZZ89spmm_forward_cuda_kernel_improved_ptx_1684_uint8_v1_with_value_double_buffer_float4_splitPKiPKhS0_S0_PKfiiiPfS5_E8sparse_A;
	add.s32 	%r74, %r194, %r193;
	mov.b32 	%r195, 0;
	st.shared.u32 	[%r74], %r195;
	mov.u32 	%r354, %r30;
	@%p18 bra 	$L__BB0_27;
	setp.eq.s32 	%p19, %r32, 1;
	add.s32 	%r75, %r74, %r34;
	mov.b32 	%r196, 0;
	st.shared.u32 	[%r75], %r196;
	mov.u32 	%r354, %r33;
	@%p19 bra 	$L__BB0_27;
	add.s32 	%r354, %r33, %r7;
	add.s32 	%r197, %r75, %r34;
	mov.b32 	%r198, 0;
	st.shared.u32 	[%r197], %r198;
$L__BB0_27:
	setp.lt.u32 	%p20, %r31, 3;
	@%p20 bra 	$L__BB0_30;
	shl.b32 	%r199, %r46, 9;
	shl.b32 	%r200, %r354, 2;
	add.s32 	%r201, %r199, %r200;
	mov.u32 	%r202, _ZZ89spmm_forward_cuda_kernel_improved_ptx_1684_uint8_v1_with_value_double_buffer_float4_splitPKiPKhS0_S0_PKfiiiPfS5_E8sparse_A;
	add.s32 	%r355, %r202, %r201;
$L__BB0_29:
	.pragma "nounroll";
	mov.b32 	%r203, 0;
	st.shared.u32 	[%r355], %r203;
	add.s32 	%r204, %r355, %r34;
	st.shared.u32 	[%r204], %r203;
	shl.b32 	%r205, %r7, 3;
	add.s32 	%r206, %r355, %r205;
	st.shared.u32 	[%r206], %r203;
	mad.lo.s32 	%r207, %r7, 12, %r355;
	st.shared.u32 	[%r207], %r203;
	add.s32 	%r354, %r354, %r34;
	shl.b32 	%r208, %r7, 4;
	add.s32 	%r355, %r355, %r208;
	setp.lt.u32 	%p21, %r354, 128;
	@%p21 bra 	$L__BB0_29;
$L__BB0_30:
	bar.sync 	0;
	add.s32 	%r357, %r72, %r6;
	setp.ge.u32 	%p22, %r357, %r73;
	@%p22 bra 	$L__BB0_32;
$L__BB0_31:
	cvt.u64.u32 	%rd35, %r357;
	add.s64 	%rd36, %rd1, %rd35;
	ld.global.nc.u8 	%rs3, [%rd36];
	cvt.u16.u8 	%rs4, %rs3;
	mul.wide.u16 	%r210, %rs4, 4;
	shl.b32 	%r211, %r46, 9;
	mov.u32 	%r212, _ZZ89spmm_forward_cuda_kernel_improved_ptx_1684_uint8_v1_with_value_double_buffer_float4_splitPKiPKhS0_S0_PKfiiiPfS5_E8sparse_A;
	add.s32 	%r213, %r211, %r212;
	add.s32 	%r209, %r213, %r210;
	mul.wide.u32 	%rd37, %r357, 4;
	add.s64 	%rd34, %rd6, %rd37;
	// begin inline asm
	cp.async.ca.shared.global [%r209], [%rd34], 4;

	// end inline asm
	add.s32 	%r357, %r357, %r7;
	setp.lt.u32 	%p23, %r357, %r73;
	@%p23 bra 	$L__BB0_31;
$L__BB0_32:
	setp.gt.u32 	%p24, %r6, 7;
	@%p24 bra 	$L__BB0_34;
	shl.b32 	%r215, %r46, 5;
	shl.b32 	%r216, %r6, 2;
	mov.u32 	%r217, _ZZ89spmm_forward_cuda_kernel_improved_ptx_1684_uint8_v1_with_value_double_buffer_float4_splitPKiPKhS0_S0_PKfiiiPfS5_E17sparse_AToX_index;
	add.s32 	%r218, %r216, %r217;
	add.s32 	%r214, %r218, %r215;
	shl.b32 	%r219, %r35, 3;
	add.s32 	%r220, %r219, %r6;
	mul.wide.u32 	%rd39, %r220, 4;
	add.s64 	%rd38, %rd5, %rd39;
	// begin inline asm
	cp.async.ca.shared.global [%r214], [%rd38], 4;

	// end inline asm
$L__BB0_34:
	shl.b32 	%r249, %r45, 7;
	add.s32 	%r250, %r249, %r14;
	shl.b32 	%r251, %r250, 2;
	mov.u32 	%r252, _ZZ89spmm_forward_cuda_kernel_improved_ptx_1684_uint8_v1_with_value_double_buffer_float4_splitPKiPKhS0_S0_PKfiiiPfS5_E8sparse_A;
	add.s32 	%r253, %r252, %r251;
	ld.shared.f32 	%f78, [%r253];
	// begin inline asm
	cvt.rna.tf32.f32  %r221, %f78;

	// end inline asm
	ld.shared.f32 	%f79, [%r253+256];
	// begin inline asm
	cvt.rna.tf32.f32  %r222, %f79;

	// end inline asm
	ld.shared.f32 	%f80, [%r253+16];
	// begin inline asm
	cvt.rna.tf32.f32  %r223, %f80;

	// end inline asm
	ld.shared.f32 	%f81, [%r253+272];
	// begin inline asm
	cvt.rna.tf32.f32  %r224, %f81;

	// end inline asm
	// begin inline asm
	mma.sync.aligned.m16n8k8.row.col.f32.tf32.tf32.f32 {%f191,%f190,%f189,%f188}, {%r221,%r222, %r223, %r224}, {%r346,%r350}, {%f191,%f190,%f189,%f188};

	// end inline asm
	// begin inline asm
	mma.sync.aligned.m16n8k8.row.col.f32.tf32.tf32.f32 {%f187,%f186,%f185,%f184}, {%r221,%r222, %r223, %r224}, {%r347,%r351}, {%f187,%f186,%f185,%f184};

	// end inline asm
	// begin inline asm
	mma.sync.aligned.m16n8k8.row.col.f32.tf32.tf32.f32 {%f183,%f182,%f181,%f180}, {%r221,%r222, %r223, %r224}, {%r348,%r352}, {%f183,%f182,%f181,%f180};

	// end inline asm
	// begin inline asm
	mma.sync.aligned.m16n8k8.row.col.f32.tf32.tf32.f32 {%f179,%f178,%f177,%f176}, {%r221,%r222, %r223, %r224}, {%r349,%r353}, {%f179,%f178,%f177,%f176};

	// end inline asm
	// begin inline asm
	cp.async.commit_group;

	// end inline asm
	// begin inline asm
	cp.async.wait_group 0;

	// end inline asm
	bar.sync 	0;
	add.s32 	%r332, %r35, 1;
	setp.ne.s32 	%p25, %r332, %r4;
	mov.u32 	%r333, %r35;
	@%p25 bra 	$L__BB0_15;
$L__BB0_35:
	sub.s32 	%r254, %r4, %r3;
	not.b32 	%r255, %r254;
	and.b32  	%r95, %r255, 1;
	setp.ge.u32 	%p26, %r5, %r8;
	@%p26 bra 	$L__BB0_42;
	shl.b32 	%r256, %r10, 2;
	shl.b32 	%r257, %r95, 5;
	or.b32  	%r258, %r257, %r256;
	mov.u32 	%r259, _ZZ89spmm_forward_cuda_kernel_improved_ptx_1684_uint8_v1_with_value_double_buffer_float4_splitPKiPKhS0_S0_PKfiiiPfS5_E17sparse_AToX_index;
	add.s32 	%r96, %r259, %r258;
	ld.shared.u32 	%r260, [%r96];
	mad.lo.s32 	%r97, %r260, %r122, %r12;
	setp.lt.u32 	%p27, %r97, %r9;
	@%p27 bra 	$L__BB0_38;
	mov.f32 	%f114, 0f00000000;
	// begin inline asm
	cvt.rna.tf32.f32  %r346, %f114;

	// end inline asm
	mov.u32 	%r347, %r346;
	mov.u32 	%r348, %r346;
	mov.u32 	%r349, %r346;
	bra.uni 	$L__BB0_39;
$L__BB0_38:
	mul.wide.u32 	%rd40, %r97, 4;
	add.s64 	%rd41, %rd2, %rd40;
	ld.global.v4.f32 	{%f115, %f116, %f117, %f118}, [%rd41];
	// begin inline asm
	cvt.rna.tf32.f32  %r346, %f115;

	// end inline asm
	// begin inline asm
	cvt.rna.tf32.f32  %r347, %f116;

	// end inline asm
	// begin inline asm
	cvt.rna.tf32.f32  %r348, %f117;

	// end inline asm
	// begin inline asm
	cvt.rna.tf32.f32  %r349, %f118;

	// end inline asm
$L__BB0_39:
	ld.shared.u32 	%r266, [%r96+16];
	mad.lo.s32 	%r107, %r266, %r122, %r12;
	setp.lt.u32 	%p28, %r107, %r9;
	@%p28 bra 	$L__BB0_41;
	mov.f32 	%f119, 0f00000000;
	// begin inline asm
	cvt.rna.tf32.f32  %r350, %f119;

	// end inline asm
	mov.u32 	%r351, %r350;
	mov.u32 	%r352, %r350;
	mov.u32 	%r353, %r350;
	bra.uni 	$L__BB0_42;
$L__BB0_41:
	mul.wide.u32 	%rd42, %r107, 4;
	add.s64 	%rd43, %rd2, %rd42;
	ld.global.v4.f32 	{%f120, %f121, %f122, %f123}, [%rd43];
	// begin inline asm
	cvt.rna.tf32.f32  %r350, %f120;

	// end inline asm
	// begin inline asm
	cvt.rna.tf32.f32  %r351, %f121;

	// end inline asm
	// begin inline asm
	cvt.rna.tf32.f32  %r352, %f122;

	// end inline asm
	// begin inline asm
	cvt.rna.tf32.f32  %r353, %f123;

	// end inline asm
$L__BB0_42:
	setp.ge.u32 	%p29, %r5, %r8;
	shl.b32 	%r300, %r95, 7;
	add.s32 	%r301, %r300, %r14;
	shl.b32 	%r302, %r301, 2;
	mov.u32 	%r303, _ZZ89spmm_forward_cuda_kernel_improved_ptx_1684_uint8_v1_with_value_double_buffer_float4_splitPKiPKhS0_S0_PKfiiiPfS5_E8sparse_A;
	add.s32 	%r304, %r303, %r302;
	ld.shared.f32 	%f124, [%r304];
	// begin inline asm
	cvt.rna.tf32.f32  %r272, %f124;

	// end inline asm
	ld.shared.f32 	%f125, [%r304+256];
	// begin inline asm
	cvt.rna.tf32.f32  %r273, %f125;

	// end inline asm
	ld.shared.f32 	%f126, [%r304+16];
	// begin inline asm
	cvt.rna.tf32.f32  %r274, %f126;

	// end inline asm
	ld.shared.f32 	%f127, [%r304+272];
	// begin inline asm
	cvt.rna.tf32.f32  %r275, %f127;

	// end inline asm
	// begin inline asm
	mma.sync.aligned.m16n8k8.row.col.f32.tf32.tf32.f32 {%f128,%f129,%f130,%f131}, {%r272,%r273, %r274, %r275}, {%r346,%r350}, {%f191,%f190,%f189,%f188};

	// end inline asm
	// begin inline asm
	mma.sync.aligned.m16n8k8.row.col.f32.tf32.tf32.f32 {%f136,%f137,%f138,%f139}, {%r272,%r273, %r274, %r275}, {%r347,%r351}, {%f187,%f186,%f185,%f184};

	// end inline asm
	// begin inline asm
	mma.sync.aligned.m16n8k8.row.col.f32.tf32.tf32.f32 {%f144,%f145,%f146,%f147}, {%r272,%r273, %r274, %r275}, {%r348,%r352}, {%f183,%f182,%f181,%f180};

	// end inline asm
	// begin inline asm
	mma.sync.aligned.m16n8k8.row.col.f32.tf32.tf32.f32 {%f152,%f153,%f154,%f155}, {%r272,%r273, %r274, %r275}, {%r349,%r353}, {%f179,%f178,%f177,%f176};

	// end inline asm
	@%p29 bra 	$L__BB0_44;
	ld.param.u64 	%rd77, [_Z89spmm_forward_cuda_kernel_improved_ptx_1684_uint8_v1_with_value_double_buffer_float4_splitPKiPKhS0_S0_PKfiiiPfS5__param_9];
	cvta.to.global.u64 	%rd44, %rd77;
	shl.b32 	%r305, %r1, 4;
	shl.b32 	%r306, %r10, 3;
	add.s32 	%r307, %r2, %r11;
	add.s32 	%r308, %r307, %r306;
	add.s32 	%r309, %r13, %r305;
	mad.lo.s32 	%r310, %r309, %r122, %r308;
	mul.wide.u32 	%rd45, %r310, 4;
	add.s64 	%rd46, %rd44, %rd45;
	st.global.f32 	[%rd46], %f128;
	add.s32 	%r311, %r310, 1;
	mul.wide.u32 	%rd47, %r311, 4;
	add.s64 	%rd48, %rd44, %rd47;
	st.global.f32 	[%rd48], %f136;
	add.s32 	%r312, %r310, 2;
	mul.wide.u32 	%rd49, %r312, 4;
	add.s64 	%rd50, %rd44, %rd49;
	st.global.f32 	[%rd50], %f144;
	add.s32 	%r313, %r310, 3;
	mul.wide.u32 	%rd51, %r313, 4;
	add.s64 	%rd52, %rd44, %rd51;
	st.global.f32 	[%rd52], %f152;
	add.s32 	%r314, %r310, 4;
	mul.wide.u32 	%rd53, %r314, 4;
	add.s64 	%rd54, %rd44, %rd53;
	st.global.f32 	[%rd54], %f129;
	add.s32 	%r315, %r310, 5;
	mul.wide.u32 	%rd55, %r315, 4;
	add.s64 	%rd56, %rd44, %rd55;
	st.global.f32 	[%rd56], %f137;
	add.s32 	%r316, %r310, 6;
	mul.wide.u32 	%rd57, %r316, 4;
	add.s64 	%rd58, %rd44, %rd57;
	st.global.f32 	[%rd58], %f145;
	add.s32 	%r317, %r310, 7;
	mul.wide.u32 	%rd59, %r317, 4;
	add.s64 	%rd60, %rd44, %rd59;
	st.global.f32 	[%rd60], %f153;
	add.s32 	%r318, %r309, 8;
	mad.lo.s32 	%r319, %r318, %r122, %r308;
	mul.wide.u32 	%rd61, %r319, 4;
	add.s64 	%rd62, %rd44, %rd61;
	st.global.f32 	[%rd62], %f130;
	add.s32 	%r320, %r319, 1;
	mul.wide.u32 	%rd63, %r320, 4;
	add.s64 	%rd64, %rd44, %rd63;
	st.global.f32 	[%rd64], %f138;
	add.s32 	%r321, %r319, 2;
	mul.wide.u32 	%rd65, %r321, 4;
	add.s64 	%rd66, %rd44, %rd65;
	st.global.f32 	[%rd66], %f146;
	add.s32 	%r322, %r319, 3;
	mul.wide.u32 	%rd67, %r322, 4;
	add.s64 	%rd68, %rd44, %rd67;
	st.global.f32 	[%rd68], %f154;
	add.s32 	%r323, %r319, 4;
	mul.wide.u32 	%rd69, %r323, 4;
	add.s64 	%rd70, %rd44, %rd69;
	st.global.f32 	[%rd70], %f131;
	add.s32 	%r324, %r319, 5;
	mul.wide.u32 	%rd71, %r324, 4;
	add.s64 	%rd72, %rd44, %rd71;
	st.global.f32 	[%rd72], %f139;
	add.s32 	%r325, %r319, 6;
	mul.wide.u32 	%rd73, %r325, 4;
	add.s64 	%rd74, %rd44, %rd73;
	st.global.f32 	[%rd74], %f147;
	add.s32 	%r326, %r319, 7;
	mul.wide.u32 	%rd75, %r326, 4;
	add.s64 	%rd76, %rd44, %rd75;
	st.global.f32 	[%rd76], %f155;
$L__BB0_44:
	ret;

}


// ===== COMPILED SASS (sm_100) =====

	.target	sm_100

	.elftype	@"ET_EXEC"


//--------------------- .note.nv.tkinfo           --------------------------
	.section	.note.nv.tkinfo,"",@"SHT_NOTE"
	.sectionflags	@"SHF_NOTE_NV_TKINFO"
	.tkinfo
        /*0018*/ 	.word	0x00000002
        /*0030*/ 	.string	""
        /*0030*/ 	.string	"ptxas"
        /*0030*/ 	.string	"Cuda compilation tools, release 13.0, V13.0.88"
        /*0030*/ 	.string	"Build cuda_13.0.r13.0/compiler.36424714_0"
        /*0030*/ 	.string	"-arch sm_100 -m 64 "



//--------------------- .note.nv.cuinfo           --------------------------
	.section	.note.nv.cuinfo,"",@"SHT_NOTE"
	.sectionflags	@"SHF_NOTE_NV_CUINFO"
        /*0018*/ 	.short	0x0002
        /*001a*/ 	.short	0x0064
        /*001c*/ 	.short	0x0082
	.zero		2


//--------------------- .nv.info                  --------------------------
	.section	.nv.info,"",@"SHT_CUDA_INFO"
	.align	4


	//----- nvinfo : EIATTR_REGCOUNT
	.align		4
        /*0000*/ 	.byte	0x04, 0x2f
        /*0002*/ 	.short	(.L_1 - .L_0)
	.align		4
.L_0:
        /*0004*/ 	.word	index@(_Z89spmm_forward_cuda_kernel_improved_ptx_1684_uint8_v1_with_value_double_buffer_float4_splitPKiPKhS0_S0_PKfiiiPfS5_)
        /*0008*/ 	.word	0x00000038


	//----- nvinfo : EIATTR_FRAME_SIZE
	.align		4
.L_1:
        /*000c*/ 	.byte	0x04, 0x11
        /*000e*/ 	.short	(.L_3 - .L_2)
	.align		4
.L_2:
        /*0010*/ 	.word	index@(_Z89spmm_forward_cuda_kernel_improved_ptx_1684_uint8_v1_with_value_double_buffer_float4_splitPKiPKhS0_S0_PKfiiiPfS5_)
        /*0014*/ 	.word	0x00000000


	//----- nvinfo : EIATTR_MIN_STACK_SIZE
	.align		4
.L_3:
        /*0018*/ 	.byte	0x04, 0x12
        /*001a*/ 	.short	(.L_5 - .L_4)
	.align		4
.L_4:
        /*001c*/ 	.word	index@(_Z89spmm_forward_cuda_kernel_improved_ptx_1684_uint8_v1_with_value_double_buffer_float4_splitPKiPKhS0_S0_PKfiiiPfS5_)
        /*0020*/ 	.word	0x00000000
.L_5:


//--------------------- .nv.compat                --------------------------
	.section	.nv.compat,"",@"SHT_CUDA_COMPAT_INFO"
	.align	4
        /*0000*/ 	.byte	0x02, 0x09, 0x00, 0x00, 0x02, 0x02, 0x01, 0x00, 0x02, 0x05, 0x05, 0x00, 0x03, 0x07, 0x01, 0x01
        /*0010*/ 	.byte	0x02, 0x03, 0x00, 0x00, 0x02, 0x06, 0x01, 0x00, 0x04, 0x0b, 0x08, 0x00, 0x01, 0x00, 0x00, 0x00
        /*0020*/ 	.byte	0x00, 0x00, 0x00, 0x00


//--------------------- .nv.info._Z89spmm_forward_cuda_kernel_improved_ptx_1684_uint8_v1_with_value_double_buffer_float4_splitPKiPKhS0_S0_PKfiiiPfS5_ --------------------------
	.section	.nv.info._Z89spmm_forward_cuda_kernel_improved_ptx_1684_uint8_v1_with_value_double_buffer_float4_splitPKiPKhS0_S0_PKfiiiPfS5_,"",@"SHT_CUDA_INFO"
	.sectionflags	@""
	.align	4


	//----- nvinfo : EIATTR_CUDA_API_VERSION
	.align		4
        /*0000*/ 	.byte	0x04, 0x37
        /*0002*/ 	.short	(.L_7 - .L_6)
.L_6:
        /*0004*/ 	.word	0x00000082


	//----- nvinfo : EIATTR_KPARAM_INFO
	.align		4
.L_7:
        /*0008*/ 	.byte	0x04, 0x17
        /*000a*/ 	.short	(.L_9 - .L_8)
.L_8:
        /*000c*/ 	.word	0x00000000
        /*0010*/ 	.short	0x0009
        /*0012*/ 	.short	0x0040
        /*0014*/ 	.byte	0x00, 0xf5, 0x21, 0x00


	//----- nvinfo : EIATTR_KPARAM_INFO
	.align		4
.L_9:
        /*0018*/ 	.byte	0x04, 0x17
        /*001a*/ 	.short	(.L_11 - .L_10)
.L_10:
        /*001c*/ 	.word	0x00000000
        /*0020*/ 	.short	0x0008
        /*0022*/ 	.short	0x0038
        /*0024*/ 	.byte	0x00, 0xf5, 0x21, 0x00


	//----- nvinfo : EIATTR_KPARAM_INFO
	.align		4
.L_11:
        /*0028*/ 	.byte	0x04, 0x17
        /*002a*/ 	.short	(.L_13 - .L_12)
.L_12:
        /*002c*/ 	.word	0x00000000
        /*0030*/ 	.short	0x0007
        /*0032*/ 	.short	0x0030
        /*0034*/ 	.byte	0x00, 0xf0, 0x11, 0x00


	//----- nvinfo : EIATTR_KPARAM_INFO
	.align		4
.L_13:
        /*0038*/ 	.byte	0x04, 0x17
        /*003a*/ 	.short	(.L_15 - .L_14)
.L_14:
        /*003c*/ 	.word	0x00000000
        /*0040*/ 	.short	0x0006
        /*0042*/ 	.short	0x002c
        /*0044*/ 	.byte	0x00, 0xf0, 0x11, 0x00


	//----- nvinfo : EIATTR_KPARAM_INFO
	.align		4
.L_15:
        /*0048*/ 	.byte	0x04, 0x17
        /*004a*/ 	.short	(.L_17 - .L_16)
.L_16:
        /*004c*/ 	.word	0x00000000
        /*0050*/ 	.short	0x0005
        /*0052*/ 	.short	0x0028
        /*0054*/ 	.byte	0x00, 0xf0, 0x11, 0x00


	//----- nvinfo : EIATTR_KPARAM_INFO
	.align		4
.L_17:
        /*0058*/ 	.byte	0x04, 0x17
        /*005a*/ 	.short	(.L_19 - .L_18)
.L_18:
        /*005c*/ 	.word	0x00000000
        /*0060*/ 	.short	0x0004
        /*0062*/ 	.short	0x0020
        /*0064*/ 	.byte	0x00, 0xf5, 0x21, 0x00


	//----- nvinfo : EIATTR_KPARAM_INFO
	.align		4
.L_19:
        /*0068*/ 	.byte	0x04, 0x17
        /*006a*/ 	.short	(.L_21 - .L_20)
.L_20:
        /*006c*/ 	.word	0x00000000
        /*0070*/ 	.short	0x0003
        /*0072*/ 	.short	0x0018
        /*0074*/ 	.byte	0x00, 0xf5, 0x21, 0x00


	//----- nvinfo : EIATTR_KPARAM_INFO
	.align		4
.L_21:
        /*0078*/ 	.byte	0x04, 0x17
        /*007a*/ 	.short	(.L_23 - .L_22)
.L_22:
        /*007c*/ 	.word	0x00000000
        /*0080*/ 	.short	0x0002
        /*0082*/ 	.short	0x0010
        /*0084*/ 	.byte	0x00, 0xf5, 0x21, 0x00


	//----- nvinfo : EIATTR_KPARAM_INFO
	.align		4
.L_23:
        /*0088*/ 	.byte	0x04, 0x17
        /*008a*/ 	.short	(.L_25 - .L_24)
.L_24:
        /*008c*/ 	.word	0x00000000
        /*0090*/ 	.short	0x0001
        /*0092*/ 	.short	0x0008
        /*0094*/ 	.byte	0x00, 0xf5, 0x21, 0x00


	//----- nvinfo : EIATTR_KPARAM_INFO
	.align		4
.L_25:
        /*0098*/ 	.byte	0x04, 0x17
        /*009a*/ 	.short	(.L_27 - .L_26)
.L_26:
        /*009c*/ 	.word	0x00000000
        /*00a0*/ 	.short	0x0000
        /*00a2*/ 	.short	0x0000
        /*00a4*/ 	.byte	0x00, 0xf5, 0x21, 0x00


	//----- nvinfo : EIATTR_SPARSE_MMA_MASK
	.align		4
.L_27:
        /*00a8*/ 	.byte	0x03, 0x50
        /*00aa*/ 	.short	0x0000


	//----- nvinfo : EIATTR_MAXREG_COUNT
	.align		4
        /*00ac*/ 	.byte	0x03, 0x1b
        /*00ae*/ 	.short	0x00ff


	//----- nvinfo : EIATTR_NUM_BARRIERS
	.align		4
        /*00b0*/ 	.byte	0x02, 0x4c
        /*00b2*/ 	.byte	0x01
	.zero		1


	//----- nvinfo : EIATTR_MERCURY_ISA_VERSION
	.align		4
        /*00b4*/ 	.byte	0x03, 0x5f
        /*00b6*/ 	.short	0x0101


	//----- nvinfo : EIATTR_VRC_CTA_INIT_COUNT
	.align		4
        /*00b8*/ 	.byte	0x02, 0x4a
	.zero		1
	.zero		1


	//----- nvinfo : EIATTR_EXIT_INSTR_OFFSETS
	.align		4
        /*00bc*/ 	.byte	0x04, 0x1c
        /*00be*/ 	.short	(.L_29 - .L_28)


	//   ....[0]....
.L_28:
        /*00c0*/ 	.word	0x00000080


	//   ....[1]....
        /*00c4*/ 	.word	0x00001de0


	//   ....[2]....
        /*00c8*/ 	.word	0x00002180


	//----- nvinfo : EIATTR_CRS_STACK_SIZE
	.align		4
.L_29:
        /*00cc*/ 	.byte	0x04, 0x1e
        /*00ce*/ 	.short	(.L_31 - .L_30)
.L_30:
        /*00d0*/ 	.word	0x00000000


	//----- nvinfo : EIATTR_CBANK_PARAM_SIZE
	.align		4
.L_31:
        /*00d4*/ 	.byte	0x03, 0x19
        /*00d6*/ 	.short	0x0048


	//----- nvinfo : EIATTR_PARAM_CBANK
	.align		4
        /*00d8*/ 	.byte	0x04, 0x0a
        /*00da*/ 	.short	(.L_33 - .L_32)
	.align		4
.L_32:
        /*00dc*/ 	.word	index@(.nv.constant0._Z89spmm_forward_cuda_kernel_improved_ptx_1684_uint8_v1_with_value_double_buffer_float4_splitPKiPKhS0_S0_PKfiiiPfS5_)
        /*00e0*/ 	.short	0x0380
        /*00e2*/ 	.short	0x0048


	//----- nvinfo : EIATTR_SW_WAR
	.align		4
.L_33:
        /*00e4*/ 	.byte	0x04, 0x36
        /*00e6*/ 	.short	(.L_35 - .L_34)
.L_34:
        /*00e8*/ 	.word	0x00000008
.L_35:


//--------------------- .nv.callgraph             --------------------------
	.section	.nv.callgraph,"",@"SHT_CUDA_CALLGRAPH"
	.align	4
	.sectionentsize	8
	.align		4
        /*0000*/ 	.word	0x00000000
	.align		4
        /*0004*/ 	.word	0xffffffff
	.align		4
        /*0008*/ 	.word	0x00000000
	.align		4
        /*000c*/ 	.word	0xfffffffe
	.align		4
        /*0010*/ 	.word	0x00000000
	.align		4
        /*0014*/ 	.word	0xfffffffd
	.align		4
        /*0018*/ 	.word	0x00000000
	.align		4
        /*001c*/ 	.word	0xfffffffc


//--------------------- .text._Z89spmm_forward_cuda_kernel_improved_ptx_1684_uint8_v1_with_value_double_buffer_float4_splitPKiPKhS0_S0_PKfiiiPfS5_ --------------------------
	.section	.text._Z89spmm_forward_cuda_kernel_improved_ptx_1684_uint8_v1_with_value_double_buffer_float4_splitPKiPKhS0_S0_PKfiiiPfS5_,"ax",@progbits
	.align	128
        .global         _Z89spmm_forward_cuda_kernel_improved_ptx_1684_uint8_v1_with_value_double_buffer_float4_splitPKiPKhS0_S0_PKfiiiPfS5_
        .type           _Z89spmm_forward_cuda_kernel_improved_ptx_1684_uint8_v1_with_value_double_buffer_float4_splitPKiPKhS0_S0_PKfiiiPfS5_,@function
        .size           _Z89spmm_forward_cuda_kernel_improved_ptx_1684_uint8_v1_with_value_double_buffer_float4_splitPKiPKhS0_S0_PKfiiiPfS5_,(.L_x_24 - _Z89spmm_forward_cuda_kernel_improved_ptx_1684_uint8_v1_with_value_double_buffer_float4_splitPKiPKhS0_S0_PKfiiiPfS5_)
        .other          _Z89spmm_forward_cuda_kernel_improved_ptx_1684_uint8_v1_with_value_double_buffer_float4_splitPKiPKhS0_S0_PKfiiiPfS5_,@"STO_CUDA_ENTRY STV_DEFAULT"
_Z89spmm_forward_cuda_kernel_improved_ptx_1684_uint8_v1_with_value_double_buffer_float4_splitPKiPKhS0_S0_PKfiiiPfS5_:
.text._Z89spmm_forward_cuda_kernel_improved_ptx_1684_uint8_v1_with_value_double_buffer_float4_splitPKiPKhS0_S0_PKfiiiPfS5_:
[----:B------:R-:W-:Y:S01]  /*0000*/  LDC R1, c[0x0][0x37c] ;  /* 0x0000df00ff017b82 */ /* 0x000fe20000000800 */
[----:B------:R-:W1:Y:S07]  /*0010*/  S2R R0, SR_CTAID.X ;  /* 0x0000000000007919 */ /* 0x000e6e0000002500 */
[----:B------:R-:W1:Y:S01]  /*0020*/  LDC.64 R2, c[0x0][0x380] ;  /* 0x0000e000ff027b82 */ /* 0x000e620000000a00 */
[----:B------:R-:W2:Y:S01]  /*0030*/  LDCU.64 UR12, c[0x0][0x358] ;  /* 0x00006b00ff0c77ac */ /* 0x000ea20008000a00 */
[----:B-1----:R-:W-:-:S05]  /*0040*/  IMAD.WIDE.U32 R2, R0, 0x4, R2 ;  /* 0x0000000400027825 */ /* 0x002fca00078e0002 */
[----:B--2---:R-:W2:Y:S04]  /*0050*/  LDG.E.CONSTANT R38, desc[UR12][R2.64] ;  /* 0x0000000c02267981 */ /* 0x004ea8000c1e9900 */
[----:B------:R-:W2:Y:S02]  /*0060*/  LDG.E.CONSTANT R39, desc[UR12][R2.64+0x4] ;  /* 0x0000040c02277981 */ /* 0x000ea4000c1e9900 */
[----:B--2---:R-:W-:-:S13]  /*0070*/  ISETP.NE.AND P0, PT, R39, R38, PT ;  /* 0x000000262700720c */ /* 0x004fda0003f05270 */
[----:B------:R-:W-:Y:S05]  /*0080*/  @!P0 EXIT ;  /* 0x000000000000894d */ /* 0x000fea0003800000 */
[----:B------:R-:W1:Y:S01]  /*0090*/  LDCU.64 UR4, c[0x0][0x390] ;  /* 0x00007200ff0477ac */ /* 0x000e620008000a00 */
[----:B------:R-:W-:-:S13]  /*00a0*/  R2UR UR7, R38 ;  /* 0x00000000260772ca */ /* 0x000fda00000e0000 */
[----:B------:R-:W-:Y:S01]  /*00b0*/  UIADD3 UR7, UPT, UPT, UR7, 0x1, URZ ;  /* 0x0000000107077890 */ /* 0x000fe2000fffe0ff */
[----:B-1----:R-:W-:Y:S02]  /*00c0*/  IMAD.U32 R6, RZ, RZ, UR4 ;  /* 0x00000004ff067e24 */ /* 0x002fe4000f8e00ff */
[----:B------:R-:W-:Y:S01]  /*00d0*/  IMAD.U32 R7, RZ, RZ, UR5 ;  /* 0x00000005ff077e24 */ /* 0x000fe2000f8e00ff */
[----:B------:R-:W-:Y:S01]  /*00e0*/  UIMAD.WIDE.U32 UR4, UR7, 0x4, UR4 ;  /* 0x00000004070478a5 */ /* 0x000fe2000f8e0004 */
[----:B------:R-:W-:-:S05]  /*00f0*/  IMAD.WIDE.U32 R6, R38, 0x4, R6 ;  /* 0x0000000426067825 */ /* 0x000fca00078e0006 */
[----:B------:R-:W-:Y:S02]  /*0100*/  IMAD.U32 R4, RZ, RZ, UR4 ;  /* 0x00000004ff047e24 */ /* 0x000fe4000f8e00ff */
[----:B------:R-:W-:Y:S01]  /*0110*/  IMAD.U32 R5, RZ, RZ, UR5 ;  /* 0x00000005ff057e24 */ /* 0x000fe2000f8e00ff */
[----:B------:R1:W5:Y:S04]  /*0120*/  LDG.E.CONSTANT R6, desc[UR12][R6.64] ;  /* 0x0000000c06067981 */ /* 0x000368000c1e9900 */
[----:B------:R1:W5:Y:S01]  /*0130*/  LDG.E.CONSTANT R4, desc[UR12][R4.64] ;  /* 0x0000000c04047981 */ /* 0x000362000c1e9900 */
[----:B------:R-:W2:Y:S01]  /*0140*/  LDCU UR6, c[0x0][0x360] ;  /* 0x00006c00ff0677ac */ /* 0x000ea20008000800 */
[----:B------:R-:W-:Y:S01]  /*0150*/  BSSY.RECONVERGENT B0, `(.L_x_0) ;  /* 0x000004d000007945 */ /* 0x000fe20003800200 */
[----:B------:R-:W2:Y:S01]  /*0160*/  S2R R2, SR_TID.Y ;  /* 0x0000000000027919 */ /* 0x000ea20000002200 */
[----:B------:R-:W3:Y:S01]  /*0170*/  LDCU UR4, c[0x0][0x364] ;  /* 0x00006c80ff0477ac */ /* 0x000ee20008000800 */
[----:B------:R-:W2:Y:S01]  /*0180*/  S2R R37, SR_TID.X ;  /* 0x0000000000257919 */ /* 0x000ea20000002100 */
[----:B------:R-:W4:Y:S01]  /*0190*/  S2R R3, SR_CTAID.Y ;  /* 0x0000000000037919 */ /* 0x000f220000002600 */
[----:B--2---:R-:W-:Y:S01]  /*01a0*/  IMAD R41, R2, UR6, R37 ;  /* 0x0000000602297c24 */ /* 0x004fe2000f8e0225 */
[C---:B------:R-:W-:Y:S01]  /*01b0*/  LOP3.LUT R9, R37.reuse, 0x3fc, RZ, 0xc0, !PT ;  /* 0x000003fc25097812 */ /* 0x040fe200078ec0ff */
[----:B---3--:R-:W-:Y:S01]  /*01c0*/  UIMAD UR6, UR6, UR4, URZ ;  /* 0x00000004060672a4 */ /* 0x008fe2000f8e02ff */
[----:B------:R-:W-:-:S02]  /*01d0*/  LOP3.LUT R36, R37, 0x3, RZ, 0xc0, !PT ;  /* 0x0000000325247812 */ /* 0x000fc400078ec0ff */
[----:B------:R-:W-:Y:S01]  /*01e0*/  ISETP.GT.U32.AND P0, PT, R41, 0x7f, PT ;  /* 0x0000007f2900780c */ /* 0x000fe20003f04070 */
[----:B------:R-:W-:Y:S01]  /*01f0*/  IMAD R40, R2, 0x20, R9 ;  /* 0x0000002002287824 */ /* 0x000fe200078e0209 */
[----:B------:R-:W-:-:S04]  /*0200*/  SHF.R.U32.HI R37, RZ, 0x2, R37 ;  /* 0x00000002ff257819 */ /* 0x000fc80000011625 */
[----:B----4-:R-:W-:Y:S01]  /*0210*/  LEA R40, R3, R40, 0x7 ;  /* 0x0000002803287211 */ /* 0x010fe200078e38ff */
[----:B------:R-:W-:-:S06]  /*0220*/  IMAD R37, R37, 0x8, R36 ;  /* 0x0000000825257824 */ /* 0x000fcc00078e0224 */
[----:B-1----:R-:W-:Y:S05]  /*0230*/  @P0 BRA `(.L_x_1) ;  /* 0x0000000000f80947 */ /* 0x002fea0003800000 */
[----:B------:R-:W1:Y:S01]  /*0240*/  I2F.U32.RP R11, UR6 ;  /* 0x00000006000b7d06 */ /* 0x000e620008209000 */
[----:B------:R-:W-:Y:S01]  /*0250*/  VIADD R5, R41, UR6 ;  /* 0x0000000629057c36 */ /* 0x000fe20008000000 */
[----:B------:R-:W-:Y:S01]  /*0260*/  ISETP.NE.U32.AND P2, PT, RZ, UR6, PT ;  /* 0x00000006ff007c0c */ /* 0x000fe2000bf45070 */
[----:B------:R-:W-:Y:S01]  /*0270*/  IMAD R13, RZ, RZ, -UR6 ;  /* 0x80000006ff0d7e24 */ /* 0x000fe2000f8e02ff */
[----:B------:R-:W-:Y:S02]  /*0280*/  BSSY.RECONVERGENT B1, `(.L_x_2) ;  /* 0x0000027000017945 */ /* 0x000fe40003800200 */
[C---:B------:R-:W-:Y:S02]  /*0290*/  ISETP.GE.U32.AND P0, PT, R5.reuse, 0x80, PT ;  /* 0x000000800500780c */ /* 0x040fe40003f06070 */
[----:B------:R-:W-:Y:S02]  /*02a0*/  VIMNMX.U32 R10, PT, PT, R5, 0x80, !PT ;  /* 0x00000080050a7848 */ /* 0x000fe40007fe0000 */
[----:B------:R-:W-:-:S04]  /*02b0*/  SEL R7, RZ, 0x1, P0 ;  /* 0x00000001ff077807 */ /* 0x000fc80000000000 */
[----:B------:R-:W-:Y:S01]  /*02c0*/  IADD3 R10, PT, PT, R10, -R5, -R7 ;  /* 0x800000050a0a7210 */ /* 0x000fe20007ffe807 */
[----:B-1----:R-:W1:Y:S02]  /*02d0*/  MUFU.RCP R11, R11 ;  /* 0x0000000b000b7308 */ /* 0x002e640000001000 */
[----:B-1----:R-:W-:-:S06]  /*02e0*/  VIADD R8, R11, 0xffffffe ;  /* 0x0ffffffe0b087836 */ /* 0x002fcc0000000000 */
[----:B------:R1:W2:Y:S02]  /*02f0*/  F2I.FTZ.U32.TRUNC.NTZ R9, R8 ;  /* 0x0000000800097305 */ /* 0x0002a4000021f000 */
[----:B-1----:R-:W-:Y:S02]  /*0300*/  IMAD.MOV.U32 R8, RZ, RZ, RZ ;  /* 0x000000ffff087224 */ /* 0x002fe400078e00ff */
[----:B--2---:R-:W-:-:S04]  /*0310*/  IMAD R13, R13, R9, RZ ;  /* 0x000000090d0d7224 */ /* 0x004fc800078e02ff */
[----:B------:R-:W-:-:S06]  /*0320*/  IMAD.HI.U32 R9, R9, R13, R8 ;  /* 0x0000000d09097227 */ /* 0x000fcc00078e0008 */
[----:B------:R-:W-:-:S04]  /*0330*/  IMAD.HI.U32 R8, R9, R10, RZ ;  /* 0x0000000a09087227 */ /* 0x000fc800078e00ff */
[----:B------:R-:W-:-:S04]  /*0340*/  IMAD.MOV R5, RZ, RZ, -R8 ;  /* 0x000000ffff057224 */ /* 0x000fc800078e0a08 */
[----:B------:R-:W-:-:S05]  /*0350*/  IMAD R10, R5, UR6, R10 ;  /* 0x00000006050a7c24 */ /* 0x000fca000f8e020a */
[----:B------:R-:W-:-:S13]  /*0360*/  ISETP.GE.U32.AND P0, PT, R10, UR6, PT ;  /* 0x000000060a007c0c */ /* 0x000fda000bf06070 */
[----:B------:R-:W-:Y:S01]  /*0370*/  @P0 IADD3 R10, PT, PT, R10, -UR6, RZ ;  /* 0x800000060a0a0c10 */ /* 0x000fe2000fffe0ff */
[----:B------:R-:W-:-:S03]  /*0380*/  @P0 VIADD R8, R8, 0x1 ;  /* 0x0000000108080836 */ /* 0x000fc60000000000 */
[----:B------:R-:W-:-:S13]  /*0390*/  ISETP.GE.U32.AND P1, PT, R10, UR6, PT ;  /* 0x000000060a007c0c */ /* 0x000fda000bf26070 */
[----:B------:R-:W-:Y:S01]  /*03a0*/  @P1 VIADD R8, R8, 0x1 ;  /* 0x0000000108081836 */ /* 0x000fe20000000000 */
[----:B------:R-:W-:-:S05]  /*03b0*/  @!P2 LOP3.LUT R8, RZ, UR6, RZ, 0x33, !PT ;  /* 0x00000006ff08ac12 */ /* 0x000fca000f8e33ff */
[----:B------:R-:W-:-:S05]  /*03c0*/  IMAD.IADD R7, R7, 0x1, R8 ;  /* 0x0000000107077824 */ /* 0x000fca00078e0208 */
[C---:B------:R-:W-:Y:S02]  /*03d0*/  LOP3.LUT R5, R7.reuse, 0x3, RZ, 0xc0, !PT ;  /* 0x0000000307057812 */ /* 0x040fe400078ec0ff */
[----:B------:R-:W-:Y:S02]  /*03e0*/  ISETP.GE.U32.AND P1, PT, R7, 0x3, PT ;  /* 0x000000030700780c */ /* 0x000fe40003f26070 */
[----:B------:R-:W-:Y:S01]  /*03f0*/  ISETP.NE.AND P0, PT, R5, 0x3, PT ;  /* 0x000000030500780c */ /* 0x000fe20003f05270 */
[----:B------:R-:W-:-:S12]  /*0400*/  IMAD.MOV.U32 R5, RZ, RZ, R41 ;  /* 0x000000ffff057224 */ /* 0x000fd800078e0029 */
[----:B------:R-:W-:Y:S05]  /*0410*/  @!P0 BRA `(.L_x_3) ;  /* 0x0000000000348947 */ /* 0x000fea0003800000 */
[----:B------:R-:W1:Y:S01]  /*0420*/  S2R R10, SR_CgaCtaId ;  /* 0x00000000000a7919 */ /* 0x000e620000008800 */
[----:B------:R-:W-:Y:S01]  /*0430*/  MOV R5, 0x400 ;  /* 0x0000040000057802 */ /* 0x000fe20000000f00 */
[----:B------:R-:W-:Y:S01]  /*0440*/  VIADD R7, R7, 0x1 ;  /* 0x0000000107077836 */ /* 0x000fe20000000000 */
[----:B------:R-:W-:-:S04]  /*0450*/  MOV R8, RZ ;  /* 0x000000ff00087202 */ /* 0x000fc80000000f00 */
[----:B------:R-:W-:Y:S02]  /*0460*/  LOP3.LUT R7, R7, 0x3, RZ, 0xc0, !PT ;  /* 0x0000000307077812 */ /* 0x000fe400078ec0ff */
[----:B-1----:R-:W-:Y:S01]  /*0470*/  LEA R10, R10, R5, 0x18 ;  /* 0x000000050a0a7211 */ /* 0x002fe200078ec0ff */
[----:B------:R-:W-:-:S07]  /*0480*/  IMAD.MOV.U32 R5, RZ, RZ, R41 ;  /* 0x000000ffff057224 */ /* 0x000fce00078e0029 */
.L_x_4:
[C---:B------:R-:W-:Y:S02]  /*0490*/  IMAD R9, R5.reuse, 0x4, R10 ;  /* 0x0000000405097824 */ /* 0x040fe400078e020a */
[----:B------:R-:W-:Y:S02]  /*04a0*/  VIADD R8, R8, 0x1 ;  /* 0x0000000108087836 */ /* 0x000fe40000000000 */
[----:B------:R-:W-:Y:S01]  /*04b0*/  VIADD R5, R5, UR6 ;  /* 0x0000000605057c36 */ /* 0x000fe20008000000 */
[----:B------:R1:W-:Y:S02]  /*04c0*/  STS [R9], RZ ;  /* 0x000000ff09007388 */ /* 0x0003e40000000800 */
[----:B------:R-:W-:-:S13]  /*04d0*/  ISETP.NE.AND P0, PT, R8, R7, PT ;  /* 0x000000070800720c */ /* 0x000fda0003f05270 */
[----:B-1----:R-:W-:Y:S05]  /*04e0*/  @P0 BRA `(.L_x_4) ;  /* 0xfffffffc00e80947 */ /* 0x002fea000383ffff */
.L_x_3:
[----:B------:R-:W-:Y:S05]  /*04f0*/  BSYNC.RECONVERGENT B1 ;  /* 0x0000000000017941 */ /* 0x000fea0003800200 */
.L_x_2:
[----:B------:R-:W-:Y:S05]  /*0500*/  @!P1 BRA `(.L_x_1) ;  /* 0x0000000000449947 */ /* 0x000fea0003800000 */
[----:B------:R-:W1:Y:S01]  /*0510*/  S2R R8, SR_CgaCtaId ;  /* 0x0000000000087919 */ /* 0x000e620000008800 */
[----:B------:R-:W-:-:S04]  /*0520*/  MOV R7, 0x400 ;  /* 0x0000040000077802 */ /* 0x000fc80000000f00 */
[----:B-1----:R-:W-:-:S07]  /*0530*/  LEA R10, R8, R7, 0x18 ;  /* 0x00000007080a7211 */ /* 0x002fce00078ec0ff */
.L_x_5:
[----:B-1----:R-:W-:Y:S01]  /*0540*/  MOV R8, UR6 ;  /* 0x0000000600087c02 */ /* 0x002fe20008000f00 */
[----:B------:R-:W-:Y:S02]  /*0550*/  IMAD R11, R5, 0x4, R10 ;  /* 0x00000004050b7824 */ /* 0x000fe400078e020a */
[----:B------:R-:W-:Y:S02]  /*0560*/  IMAD.U32 R12, RZ, RZ, UR6 ;  /* 0x00000006ff0c7e24 */ /* 0x000fe4000f8e00ff */
[----:B------:R-:W-:Y:S01]  /*0570*/  IMAD R7, R8, 0x4, R11 ;  /* 0x0000000408077824 */ /* 0x000fe200078e020b */
[----:B------:R1:W-:Y:S01]  /*0580*/  STS [R11], RZ ;  /* 0x000000ff0b007388 */ /* 0x0003e20000000800 */
[----:B------:R-:W-:Y:S01]  /*0590*/  IMAD.U32 R9, RZ, RZ, UR6 ;  /* 0x00000006ff097e24 */ /* 0x000fe2000f8e00ff */
[C---:B------:R-:W-:Y:S01]  /*05a0*/  LEA R5, R12.reuse, R5, 0x2 ;  /* 0x000000050c057211 */ /* 0x040fe200078e10ff */
[----:B------:R-:W-:Y:S01]  /*05b0*/  IMAD R8, R12, 0x4, R7 ;  /* 0x000000040c087824 */ /* 0x000fe200078e0207 */
[----:B------:R1:W-:Y:S02]  /*05c0*/  STS [R7], RZ ;  /* 0x000000ff07007388 */ /* 0x0003e40000000800 */
[----:B------:R-:W-:Y:S01]  /*05d0*/  ISETP.GE.U32.AND P0, PT, R5, 0x80, PT ;  /* 0x000000800500780c */ /* 0x000fe20003f06070 */
[----:B------:R-:W-:Y:S01]  /*05e0*/  IMAD R9, R9, 0x4, R8 ;  /* 0x0000000409097824 */ /* 0x000fe200078e0208 */
[----:B------:R1:W-:Y:S04]  /*05f0*/  STS [R8], RZ ;  /* 0x000000ff08007388 */ /* 0x0003e80000000800 */
[----:B------:R1:W-:Y:S07]  /*0600*/  STS [R9], RZ ;  /* 0x000000ff09007388 */ /* 0x0003ee0000000800 */
[----:B------:R-:W-:Y:S05]  /*0610*/  @!P0 BRA `(.L_x_5) ;  /* 0xfffffffc00c88947 */ /* 0x000fea000383ffff */
.L_x_1:
[----:B------:R-:W-:Y:S05]  /*0620*/  BSYNC.RECONVERGENT B0 ;  /* 0x0000000000007941 */ /* 0x000fea0003800200 */
.L_x_0:
[----:B------:R-:W-:Y:S01]  /*0630*/  BAR.SYNC.DEFER_BLOCKING 0x0 ;  /* 0x0000000000007b1d */ /* 0x000fe20000010000 */
[----:B------:R-:W-:-:S05]  /*0640*/  ISETP.GT.U32.AND P1, PT, R41, 0x7, PT ;  /* 0x000000072900780c */ /* 0x000fca0003f24070 */
[----:B------:R-:W2:Y:S08]  /*0650*/  LDCU.64 UR4, c[0x0][0x388] ;  /* 0x00007100ff0477ac */ /* 0x000eb00008000a00 */
[----:B-1----:R-:W1:Y:S01]  /*0660*/  @!P1 LDC.64 R8, c[0x0][0x398] ;  /* 0x0000e600ff089b82 */ /* 0x002e620000000a00 */
[----:B------:R-:W-:-:S04]  /*0670*/  @!P1 IMAD R5, R38, 0x8, R41 ;  /* 0x0000000826059824 */ /* 0x000fc800078e0229 */
[----:B-1----:R-:W-:-:S05]  /*0680*/  @!P1 IMAD.WIDE.U32 R8, R5, 0x4, R8 ;  /* 0x0000000405089825 */ /* 0x002fca00078e0008 */
[----:B------:R1:W5:Y:S02]  /*0690*/  @!P1 LDG.E R16, desc[UR12][R8.64] ;  /* 0x0000000c08109981 */ /* 0x000364000c1e1900 */
[----:B-----5:R-:W-:Y:S01]  /*06a0*/  IMAD.IADD R5, R41, 0x1, R6 ;  /* 0x0000000129057824 */ /* 0x020fe200078e0206 */
[----:B------:R-:W-:Y:S01]  /*06b0*/  @!P1 MOV R6, 0x400 ;  /* 0x0000040000069802 */ /* 0x000fe20000000f00 */
[----:B------:R-:W-:Y:S01]  /*06c0*/  BSSY.RECONVERGENT B0, `(.L_x_6) ;  /* 0x0000014000007945 */ /* 0x000fe20003800200 */
[----:B------:R-:W3:Y:S02]  /*06d0*/  @!P1 S2R R7, SR_CgaCtaId ;  /* 0x0000000000079919 */ /* 0x000ee40000008800 */
[----:B------:R-:W-:Y:S01]  /*06e0*/  ISETP.GE.U32.AND P0, PT, R5, R4, PT ;  /* 0x000000040500720c */ /* 0x000fe20003f06070 */
[----:B------:R-:W-:-:S05]  /*06f0*/  @!P1 VIADD R6, R6, 0x400 ;  /* 0x0000040006069836 */ /* 0x000fca0000000000 */
[----:B---3--:R-:W-:-:S07]  /*0700*/  @!P1 LEA R12, R7, R6, 0x18 ;  /* 0x00000006070c9211 */ /* 0x008fce00078ec0ff */
[----:B-12---:R-:W-:Y:S05]  /*0710*/  @P0 BRA `(.L_x_7) ;  /* 0x0000000000380947 */ /* 0x006fea0003800000 */
[----:B------:R-:W1:Y:S01]  /*0720*/  S2R R7, SR_CgaCtaId ;  /* 0x0000000000077919 */ /* 0x000e620000008800 */
[----:B------:R-:W2:Y:S01]  /*0730*/  LDC.64 R10, c[0x0][0x3a0] ;  /* 0x0000e800ff0a7b82 */ /* 0x000ea20000000a00 */
[----:B------:R-:W-:-:S04]  /*0740*/  MOV R6, 0x400 ;  /* 0x0000040000067802 */ /* 0x000fc80000000f00 */
[----:B-1----:R-:W-:-:S07]  /*0750*/  LEA R15, R7, R6, 0x18 ;  /* 0x00000006070f7211 */ /* 0x002fce00078ec0ff */
.L_x_8:
[C---:B------:R-:W-:Y:S01]  /*0760*/  IADD3 R8, P0, PT, R5.reuse, UR4, RZ ;  /* 0x0000000405087c10 */ /* 0x040fe2000ff1e0ff */
[----:B-12---:R-:W-:-:S04]  /*0770*/  IMAD.WIDE.U32 R6, R5, 0x4, R10 ;  /* 0x0000000405067825 */ /* 0x006fc800078e000a */
[----:B------:R-:W-:Y:S02]  /*0780*/  IMAD.X R9, RZ, RZ, UR5, P0 ;  /* 0x00000005ff097e24 */ /* 0x000fe400080e06ff */
[----:B------:R-:W2:Y:S04]  /*0790*/  LDG.E R6, desc[UR12][R6.64] ;  /* 0x0000000c06067981 */ /* 0x000ea8000c1e1900 */
[----:B------:R-:W3:Y:S01]  /*07a0*/  LDG.E.U8.CONSTANT R8, desc[UR12][R8.64] ;  /* 0x0000000c08087981 */ /* 0x000ee2000c1e9100 */
[----:B------:R-:W-:-:S04]  /*07b0*/  IADD3 R5, PT, PT, R5, UR6, RZ ;  /* 0x0000000605057c10 */ /* 0x000fc8000fffe0ff */
[----:B------:R-:W-:Y:S01]  /*07c0*/  ISETP.GE.U32.AND P0, PT, R5, R4, PT ;  /* 0x000000040500720c */ /* 0x000fe20003f06070 */
[----:B---3--:R-:W-:-:S05]  /*07d0*/  IMAD R13, R8, 0x4, R15 ;  /* 0x00000004080d7824 */ /* 0x008fca00078e020f */
[----:B--2---:R1:W-:Y:S07]  /*07e0*/  STS [R13], R6 ;  /* 0x000000060d007388 */ /* 0x0043ee0000000800 */
[----:B------:R-:W-:Y:S05]  /*07f0*/  @!P0 BRA `(.L_x_8) ;  /* 0xfffffffc00d88947 */ /* 0x000fea000383ffff */
.L_x_7:
[----:B------:R-:W-:Y:S05]  /*0800*/  BSYNC.RECONVERGENT B0 ;  /* 0x0000000000007941 */ /* 0x000fea0003800200 */
.L_x_6:
[----:B------:R-:W2:Y:S01]  /*0810*/  LDCU UR10, c[0x0][0x3b0] ;  /* 0x00007600ff0a77ac */ /* 0x000ea20008000800 */
[----:B------:R-:W-:Y:S01]  /*0820*/  ISETP.LE.U32.AND P0, PT, R39, UR7, PT ;  /* 0x0000000727007c0c */ /* 0x000fe2000bf03070 */
[----:B------:R-:W-:Y:S01]  /*0830*/  @!P1 IMAD R5, R41, 0x4, R12 ;  /* 0x0000000429059824 */ /* 0x000fe200078e020c */
[----:B------:R-:W-:Y:S01]  /*0840*/  CS2R R14, SRZ ;  /* 0x00000000000e7805 */ /* 0x000fe2000001ff00 */
[----:B------:R-:W3:Y:S01]  /*0850*/  LDCU UR5, c[0x0][0x3a8] ;  /* 0x00007500ff0577ac */ /* 0x000ee20008000800 */
[----:B-1----:R-:W-:Y:S02]  /*0860*/  CS2R R12, SRZ ;  /* 0x00000000000c7805 */ /* 0x002fe4000001ff00 */
[----:B------:R-:W-:Y:S01]  /*0870*/  CS2R R18, SRZ ;  /* 0x0000000000127805 */ /* 0x000fe2000001ff00 */
[----:B------:R1:W-:Y:S01]  /*0880*/  @!P1 STS [R5], R16 ;  /* 0x0000001005009388 */ /* 0x0003e20000000800 */
[----:B------:R-:W-:Y:S02]  /*0890*/  CS2R R22, SRZ ;  /* 0x0000000000167805 */ /* 0x000fe4000001ff00 */
[----:B------:R-:W-:-:S02]  /*08a0*/  CS2R R20, SRZ ;  /* 0x0000000000147805 */ /* 0x000fc4000001ff00 */
[----:B------:R-:W-:Y:S02]  /*08b0*/  CS2R R26, SRZ ;  /* 0x00000000001a7805 */ /* 0x000fe4000001ff00 */
[----:B------:R-:W-:Y:S02]  /*08c0*/  CS2R R24, SRZ ;  /* 0x0000000000187805 */ /* 0x000fe4000001ff00 */
[----:B-1----:R-:W-:Y:S01]  /*08d0*/  CS2R R16, SRZ ;  /* 0x0000000000107805 */ /* 0x002fe2000001ff00 */
[----:B--2---:R-:W-:-:S04]  /*08e0*/  USHF.R.S32.HI UR4, URZ, 0x1f, UR10 ;  /* 0x0000001fff047899 */ /* 0x004fc8000801140a */
[----:B------:R-:W-:Y:S02]  /*08f0*/  ULEA.HI UR4, UR4, UR10, URZ, 0x5 ;  /* 0x0000000a04047291 */ /* 0x000fe4000f8f28ff */
[----:B---3--:R-:W-:Y:S02]  /*0900*/  UIMAD UR10, UR10, UR5, URZ ;  /* 0x000000050a0a72a4 */ /* 0x008fe4000f8e02ff */
[----:B------:R-:W-:Y:S01]  /*0910*/  USHF.R.S32.HI UR11, URZ, 0x5, UR4 ;  /* 0x00000005ff0b7899 */ /* 0x000fe20008011404 */
[----:B------:R-:W-:Y:S06]  /*0920*/  BAR.SYNC.DEFER_BLOCKING 0x0 ;  /* 0x0000000000007b1d */ /* 0x000fec0000010000 */
[----:B------:R-:W-:Y:S05]  /*0930*/  @P0 BRA `(.L_x_9) ;  /* 0x0000000c00a00947 */ /* 0x000fea0003800000 */
[----:B------:R-:W1:Y:S01]  /*0940*/  I2F.U32.RP R6, UR6 ;  /* 0x0000000600067d06 */ /* 0x000e620008209000 */
[----:B------:R-:W-:Y:S01]  /*0950*/  VIADD R42, R41, UR6 ;  /* 0x00000006292a7c36 */ /* 0x000fe20008000000 */
[----:B------:R-:W-:Y:S01]  /*0960*/  ISETP.NE.U32.AND P2, PT, RZ, UR6, PT ;  /* 0x00000006ff007c0c */ /* 0x000fe2000bf45070 */
[----:B------:R-:W-:Y:S01]  /*0970*/  IMAD R9, RZ, RZ, -UR6 ;  /* 0x80000006ff097e24 */ /* 0x000fe2000f8e02ff */
[----:B------:R-:W-:Y:S01]  /*0980*/  R2UR UR8, R38 ;  /* 0x00000000260872ca */ /* 0x000fe200000e0000 */
[----:B------:R-:W-:Y:S01]  /*0990*/  IMAD.MOV.U32 R15, RZ, RZ, RZ ;  /* 0x000000ffff0f7224 */ /* 0x000fe200078e00ff */
[C---:B------:R-:W-:Y:S02]  /*09a0*/  ISETP.GE.U32.AND P0, PT, R42.reuse, 0x80, PT ;  /* 0x000000802a00780c */ /* 0x040fe40003f06070 */
[----:B------:R-:W-:Y:S02]  /*09b0*/  VIMNMX.U32 R7, PT, PT, R42, 0x80, !PT ;  /* 0x000000802a077848 */ /* 0x000fe40007fe0000 */
[----:B------:R-:W-:-:S02]  /*09c0*/  SEL R43, RZ, 0x1, P0 ;  /* 0x00000001ff2b7807 */ /* 0x000fc40000000000 */
[----:B------:R-:W-:Y:S02]  /*09d0*/  IADD3 R44, PT, PT, R42, UR6, RZ ;  /* 0x000000062a2c7c10 */ /* 0x000fe4000fffe0ff */
[----:B------:R-:W-:Y:S01]  /*09e0*/  IADD3 R7, PT, PT, R7, -R42, -R43 ;  /* 0x8000002a07077210 */ /* 0x000fe20007ffe82b */
[----:B-1----:R-:W1:Y:S02]  /*09f0*/  MUFU.RCP R6, R6 ;  /* 0x0000000600067308 */ /* 0x002e640000001000 */
[----:B-1----:R-:W-:-:S06]  /*0a00*/  VIADD R4, R6, 0xffffffe ;  /* 0x0ffffffe06047836 */ /* 0x002fcc0000000000 */
[----:B------:R1:W2:Y:S02]  /*0a10*/  F2I.FTZ.U32.TRUNC.NTZ R5, R4 ;  /* 0x0000000400057305 */ /* 0x0002a4000021f000 */
[----:B-1----:R-:W-:Y:S02]  /*0a20*/  IMAD.MOV.U32 R4, RZ, RZ, RZ ;  /* 0x000000ffff047224 */ /* 0x002fe400078e00ff */
[----:B--2---:R-:W-:-:S04]  /*0a30*/  IMAD R9, R9, R5, RZ ;  /* 0x0000000509097224 */ /* 0x004fc800078e02ff */
[----:B------:R-:W-:-:S06]  /*0a40*/  IMAD.HI.U32 R6, R5, R9, R4 ;  /* 0x0000000905067227 */ /* 0x000fcc00078e0004 */
[----:B------:R-:W-:-:S05]  /*0a50*/  IMAD.HI.U32 R6, R6, R7, RZ ;  /* 0x0000000706067227 */ /* 0x000fca00078e00ff */
[----:B------:R-:W-:-:S05]  /*0a60*/  IADD3 R4, PT, PT, -R6, RZ, RZ ;  /* 0x000000ff06047210 */ /* 0x000fca0007ffe1ff */
[----:B------:R-:W-:-:S05]  /*0a70*/  IMAD R4, R4, UR6, R7 ;  /* 0x0000000604047c24 */ /* 0x000fca000f8e0207 */
[----:B------:R-:W-:-:S13]  /*0a80*/  ISETP.GE.U32.AND P0, PT, R4, UR6, PT ;  /* 0x0000000604007c0c */ /* 0x000fda000bf06070 */
[----:B------:R-:W-:Y:S02]  /*0a90*/  @P0 VIADD R4, R4, -UR6 ;  /* 0x8000000604040c36 */ /* 0x000fe40008000000 */
[----:B------:R-:W-:-:S03]  /*0aa0*/  @P0 VIADD R6, R6, 0x1 ;  /* 0x0000000106060836 */ /* 0x000fc60000000000 */
[----:B------:R-:W-:-:S13]  /*0ab0*/  ISETP.GE.U32.AND P1, PT, R4, UR6, PT ;  /* 0x0000000604007c0c */ /* 0x000fda000bf26070 */
[----:B------:R-:W-:Y:S01]  /*0ac0*/  @P1 VIADD R6, R6, 0x1 ;  /* 0x0000000106061836 */ /* 0x000fe20000000000 */
[----:B------:R-:W-:-:S05]  /*0ad0*/  @!P2 LOP3.LUT R6, RZ, UR6, RZ, 0x33, !PT ;  /* 0x00000006ff06ac12 */ /* 0x000fca000f8e33ff */
[----:B------:R-:W-:-:S05]  /*0ae0*/  IMAD.IADD R43, R43, 0x1, R6 ;  /* 0x000000012b2b7824 */ /* 0x000fca00078e0206 */
[----:B------:R-:W-:-:S07]  /*0af0*/  LOP3.LUT R45, R43, 0x3, RZ, 0xc0, !PT ;  /* 0x000000032b2d7812 */ /* 0x000fce00078ec0ff */
.L_x_20:
[----:B------:R-:W-:Y:S01]  /*0b00*/  ISETP.GE.U32.AND P0, PT, R2, UR11, PT ;  /* 0x0000000b02007c0c */ /* 0x000fe2000bf06070 */
[----:B------:R-:W-:Y:S01]  /*0b10*/  BSSY.RECONVERGENT B0, `(.L_x_10) ;  /* 0x0000049000007945 */ /* 0x000fe20003800200 */
[----:B------:R-:W-:-:S04]  /*0b20*/  IADD3 R46, PT, PT, -R38, UR7, RZ ;  /* 0x00000007262e7c10 */ /* 0x000fc8000fffe1ff */
[----:B------:R-:W-:-:S07]  /*0b30*/  LOP3.LUT R46, R46, 0x1, RZ, 0xc, !PT ;  /* 0x000000012e2e7812 */ /* 0x000fce00078e0cff */
[----:B------:R-:W-:Y:S05]  /*0b40*/  @P0 BRA `(.L_x_11) ;  /* 0x0000000400140947 */ /* 0x000fea0003800000 */
[----:B------:R-:W1:Y:S01]  /*0b50*/  S2UR UR5, SR_CgaCtaId ;  /* 0x00000000000579c3 */ /* 0x000e620000008800 */
[----:B------:R-:W-:Y:S01]  /*0b60*/  UMOV UR4, 0x400 ;  /* 0x0000040000047882 */ /* 0x000fe20000000000 */
[----:B------:R-:W-:Y:S01]  /*0b70*/  IMAD R4, R46, 0x8, R36 ;  /* 0x000000082e047824 */ /* 0x000fe200078e0224 */
[----:B------:R-:W-:-:S04]  /*0b80*/  UIADD3 UR4, UPT, UPT, UR4, 0x400, URZ ;  /* 0x0000040004047890 */ /* 0x000fc8000fffe0ff */
[----:B-1----:R-:W-:-:S06]  /*0b90*/  ULEA UR4, UR5, UR4, 0x18 ;  /* 0x0000000405047291 */ /* 0x002fcc000f8ec0ff */
[----:B------:R-:W-:-:S05]  /*0ba0*/  LEA R6, R4, UR4, 0x2 ;  /* 0x0000000404067c11 */ /* 0x000fca000f8e10ff */
[----:B------:R-:W1:Y:S01]  /*0bb0*/  LDS R5, [R6] ;  /* 0x0000000006057984 */ /* 0x000e620000000800 */
[----:B------:R-:W1:Y:S03]  /*0bc0*/  LDCU UR4, c[0x0][0x3b0] ;  /* 0x00007600ff0477ac */ /* 0x000e660008000800 */
[----:B------:R-:W2:Y:S01]  /*0bd0*/  LDS R7, [R6+0x10] ;  /* 0x0000100006077984 */ /* 0x000ea20000000800 */
[--C-:B-1----:R-:W-:Y:S02]  /*0be0*/  IMAD R5, R5, UR4, R40.reuse ;  /* 0x0000000405057c24 */ /* 0x102fe4000f8e0228 */
[----:B--2---:R-:W-:-:S03]  /*0bf0*/  IMAD R7, R7, UR4, R40 ;  /* 0x0000000407077c24 */ /* 0x004fc6000f8e0228 */
[----:B------:R-:W-:Y:S02]  /*0c00*/  ISETP.GE.U32.AND P4, PT, R5, UR10, PT ;  /* 0x0000000a05007c0c */ /* 0x000fe4000bf86070 */
[----:B------:R-:W-:-:S11]  /*0c10*/  ISETP.GE.U32.AND P3, PT, R7, UR10, PT ;  /* 0x0000000a07007c0c */ /* 0x000fd6000bf66070 */
[----:B------:R-:W1:Y:S02]  /*0c20*/  @!P4 LDC.64 R28, c[0x0][0x3b8] ;  /* 0x0000ee00ff1ccb82 */ /* 0x000e640000000a00 */
[----:B-1----:R-:W-:-:S06]  /*0c30*/  @!P4 IMAD.WIDE.U32 R28, R5, 0x4, R28 ;  /* 0x00000004051cc825 */ /* 0x002fcc00078e001c */
[----:B------:R-:W1:Y:S01]  /*0c40*/  @!P3 LDC.64 R4, c[0x0][0x3b8] ;  /* 0x0000ee00ff04bb82 */ /* 0x000e620000000a00 */
[----:B------:R-:W2:Y:S01]  /*0c50*/  @!P4 LDG.E.128 R28, desc[UR12][R28.64] ;  /* 0x0000000c1c1cc981 */ /* 0x000ea2000c1e1d00 */
[----:B-1----:R-:W-:-:S05]  /*0c60*/  @!P3 IMAD.WIDE.U32 R4, R7, 0x4, R4 ;  /* 0x000000040704b825 */ /* 0x002fca00078e0004 */
[----:B------:R1:W3:Y:S01]  /*0c70*/  @!P3 LDG.E.128 R32, desc[UR12][R4.64] ;  /* 0x0000000c0420b981 */ /* 0x0002e2000c1e1d00 */
[----:B------:R-:W-:Y:S01]  /*0c80*/  PLOP3.LUT P1, PT, PT, PT, PT, 0x80, 0x8 ;  /* 0x000000000008781c */ /* 0x000fe20003f2f070 */
[----:B------:R-:W-:Y:S01]  /*0c90*/  @P4 IMAD.MOV.U32 R10, RZ, RZ, RZ ;  /* 0x000000ffff0a4224 */ /* 0x000fe200078e00ff */
[----:B------:R-:W-:Y:S01]  /*0ca0*/  PLOP3.LUT P0, PT, PT, PT, PT, 0x80, 0x8 ;  /* 0x000000000008781c */ /* 0x000fe20003f0f070 */
[----:B------:R-:W-:Y:S01]  /*0cb0*/  @P4 IMAD.MOV.U32 R8, RZ, RZ, RZ ;  /* 0x000000ffff084224 */ /* 0x000fe200078e00ff */
[----:B------:R-:W-:Y:S01]  /*0cc0*/  @P4 MOV R6, RZ ;  /* 0x000000ff00064202 */ /* 0x000fe20000000f00 */
[----:B------:R-:W-:Y:S02]  /*0cd0*/  @P3 IMAD.MOV.U32 R11, RZ, RZ, RZ ;  /* 0x000000ffff0b3224 */ /* 0x000fe400078e00ff */
[----:B------:R-:W-:Y:S02]  /*0ce0*/  @P3 IMAD.MOV.U32 R7, RZ, RZ, RZ ;  /* 0x000000ffff073224 */ /* 0x000fe400078e00ff */
[----:B-1----:R-:W-:-:S02]  /*0cf0*/  @!P4 IMAD.MOV.U32 R4, RZ, RZ, 0x1000 ;  /* 0x00001000ff04c424 */ /* 0x002fc400078e00ff */
[----:B------:R-:W-:Y:S02]  /*0d00*/  @!P3 IMAD.MOV.U32 R5, RZ, RZ, 0x1000 ;  /* 0x00001000ff05b424 */ /* 0x000fe400078e00ff */
[----:B------:R-:W-:Y:S01]  /*0d10*/  @P3 IMAD.MOV.U32 R9, RZ, RZ, RZ ;  /* 0x000000ffff093224 */ /* 0x000fe200078e00ff */
[----:B--2---:R-:W-:Y:S02]  /*0d20*/  @!P4 FSETP.GEU.AND P6, PT, |R28|, +INF , PT ;  /* 0x7f8000001c00c80b */ /* 0x004fe40003fce200 */
[----:B------:R-:W-:Y:S02]  /*0d30*/  @!P4 FSETP.GEU.AND P2, PT, |R29|, +INF , PT ;  /* 0x7f8000001d00c80b */ /* 0x000fe40003f4e200 */
[----:B------:R-:W-:Y:S02]  /*0d40*/  @!P4 FSETP.GEU.AND P5, PT, |R30|, +INF , PT ;  /* 0x7f8000001e00c80b */ /* 0x000fe40003fae200 */
[----:B------:R-:W-:Y:S02]  /*0d50*/  @!P4 PLOP3.LUT P1, PT, P6, PT, PT, 0x80, 0x8 ;  /* 0x000000000008c81c */ /* 0x000fe4000372f070 */
[----:B------:R-:W-:-:S02]  /*0d60*/  @!P4 FSETP.GEU.AND P6, PT, |R31|, +INF , PT ;  /* 0x7f8000001f00c80b */ /* 0x000fc40003fce200 */
[----:B------:R-:W-:Y:S02]  /*0d70*/  @!P4 PLOP3.LUT P0, PT, P2, PT, PT, 0x80, 0x8 ;  /* 0x000000000008c81c */ /* 0x000fe4000170f070 */
[----:B------:R-:W-:Y:S02]  /*0d80*/  PLOP3.LUT P2, PT, PT, PT, PT, 0x80, 0x8 ;  /* 0x000000000008781c */ /* 0x000fe40003f4f070 */
[----:B------:R-:W-:Y:S02]  /*0d90*/  @!P4 PLOP3.LUT P2, PT, P5, PT, PT, 0x80, 0x8 ;  /* 0x000000000008c81c */ /* 0x000fe40002f4f070 */
[----:B------:R-:W-:Y:S02]  /*0da0*/  PLOP3.LUT P5, PT, PT, PT, PT, 0x80, 0x8 ;  /* 0x000000000008781c */ /* 0x000fe40003faf070 */
[----:B------:R-:W-:Y:S01]  /*0db0*/  @!P4 PLOP3.LUT P5, PT, P6, PT, PT, 0x80, 0x8 ;  /* 0x000000000008c81c */ /* 0x000fe200037af070 */
[----:B------:R-:W-:Y:S01]  /*0dc0*/  @!P1 IMAD.IADD.U32 R28, R28, 0x1, R4 ;  /* 0x000000011c1c9824 */ /* 0x000fe200078e0004 */
[----:B------:R-:W-:-:S03]  /*0dd0*/  PLOP3.LUT P1, PT, PT, PT, PT, 0x80, 0x8 ;  /* 0x000000000008781c */ /* 0x000fc60003f2f070 */
[--C-:B------:R-:W-:Y:S01]  /*0de0*/  @!P0 IMAD.IADD.U32 R29, R29, 0x1, R4.reuse ;  /* 0x000000011d1d8824 */ /* 0x100fe200078e0004 */
[----:B------:R-:W-:Y:S02]  /*0df0*/  PLOP3.LUT P0, PT, PT, PT, PT, 0x80, 0x8 ;  /* 0x000000000008781c */ /* 0x000fe40003f0f070 */
[----:B---3--:R-:W-:Y:S01]  /*0e00*/  @!P3 FSETP.GEU.AND P6, PT, |R32|, +INF , PT ;  /* 0x7f8000002000b80b */ /* 0x008fe20003fce200 */
[--C-:B------:R-:W-:Y:S01]  /*0e10*/  @!P2 IMAD.IADD.U32 R30, R30, 0x1, R4.reuse ;  /* 0x000000011e1ea824 */ /* 0x100fe200078e0004 */
[----:B------:R-:W-:Y:S02]  /*0e20*/  @!P3 FSETP.GEU.AND P2, PT, |R33|, +INF , PT ;  /* 0x7f8000002100b80b */ /* 0x000fe40003f4e200 */
[----:B------:R-:W-:Y:S01]  /*0e30*/  @!P3 PLOP3.LUT P1, PT, P6, PT, PT, 0x80, 0x8 ;  /* 0x000000000008b81c */ /* 0x000fe2000372f070 */
[----:B------:R-:W-:Y:S01]  /*0e40*/  @!P5 IMAD.IADD.U32 R31, R31, 0x1, R4 ;  /* 0x000000011f1fd824 */ /* 0x000fe200078e0004 */
[----:B------:R-:W-:Y:S01]  /*0e50*/  @!P3 FSETP.GEU.AND P5, PT, |R34|, +INF , PT ;  /* 0x7f8000002200b80b */ /* 0x000fe20003fae200 */
[----:B------:R-:W-:Y:S01]  /*0e60*/  @P4 IMAD.MOV.U32 R4, RZ, RZ, RZ ;  /* 0x000000ffff044224 */ /* 0x000fe200078e00ff */
[----:B------:R-:W-:-:S02]  /*0e70*/  @!P3 FSETP.GEU.AND P6, PT, |R35|, +INF , PT ;  /* 0x7f8000002300b80b */ /* 0x000fc40003fce200 */
[----:B------:R-:W-:Y:S02]  /*0e80*/  @!P3 PLOP3.LUT P0, PT, P2, PT, PT, 0x80, 0x8 ;  /* 0x000000000008b81c */ /* 0x000fe4000170f070 */
[----:B------:R-:W-:Y:S02]  /*0e90*/  PLOP3.LUT P2, PT, PT, PT, PT, 0x80, 0x8 ;  /* 0x000000000008781c */ /* 0x000fe40003f4f070 */
[----:B------:R-:W-:Y:S02]  /*0ea0*/  @!P3 PLOP3.LUT P2, PT, P5, PT, PT, 0x80, 0x8 ;  /* 0x000000000008b81c */ /* 0x000fe40002f4f070 */
[----:B------:R-:W-:Y:S01]  /*0eb0*/  PLOP3.LUT P5, PT, PT, PT, PT, 0x80, 0x8 ;  /* 0x000000000008781c */ /* 0x000fe20003faf070 */
[----:B------:R-:W-:Y:S01]  /*0ec0*/  @!P1 IMAD.IADD.U32 R32, R32, 0x1, R5 ;  /* 0x0000000120209824 */ /* 0x000fe200078e0005 */
[----:B------:R-:W-:Y:S02]  /*0ed0*/  @!P3 PLOP3.LUT P5, PT, P6, PT, PT, 0x80, 0x8 ;  /* 0x000000000008b81c */ /* 0x000fe400037af070 */
[----:B------:R-:W-:-:S02]  /*0ee0*/  @!P4 LOP3.LUT R10, R28, 0xffffe000, RZ, 0xc0, !PT ;  /* 0xffffe0001c0ac812 */ /* 0x000fc400078ec0ff */
[----:B------:R-:W-:Y:S01]  /*0ef0*/  @!P4 LOP3.LUT R4, R29, 0xffffe000, RZ, 0xc0, !PT ;  /* 0xffffe0001d04c812 */ /* 0x000fe200078ec0ff */
[--C-:B------:R-:W-:Y:S01]  /*0f00*/  @!P0 IMAD.IADD.U32 R33, R33, 0x1, R5.reuse ;  /* 0x0000000121218824 */ /* 0x100fe200078e0005 */
[----:B------:R-:W-:Y:S02]  /*0f10*/  @!P4 LOP3.LUT R6, R30, 0xffffe000, RZ, 0xc0, !PT ;  /* 0xffffe0001e06c812 */ /* 0x000fe400078ec0ff */
[----:B------:R-:W-:Y:S01]  /*0f20*/  @!P4 LOP3.LUT R8, R31, 0xffffe000, RZ, 0xc0, !PT ;  /* 0xffffe0001f08c812 */ /* 0x000fe200078ec0ff */
[----:B------:R-:W-:Y:S01]  /*0f30*/  @!P2 IMAD.IADD.U32 R34, R34, 0x1, R5 ;  /* 0x000000012222a824 */ /* 0x000fe200078e0005 */
[----:B------:R-:W-:-:S03]  /*0f40*/  @!P3 LOP3.LUT R11, R32, 0xffffe000, RZ, 0xc0, !PT ;  /* 0xffffe000200bb812 */ /* 0x000fc600078ec0ff */
[----:B------:R-:W-:Y:S01]  /*0f50*/  @!P5 IMAD.IADD.U32 R35, R35, 0x1, R5 ;  /* 0x000000012323d824 */ /* 0x000fe200078e0005 */
[----:B------:R-:W-:Y:S01]  /*0f60*/  @!P3 LOP3.LUT R7, R34, 0xffffe000, RZ, 0xc0, !PT ;  /* 0xffffe0002207b812 */ /* 0x000fe200078ec0ff */
[----:B------:R-:W-:Y:S01]  /*0f70*/  @P3 IMAD.MOV.U32 R5, RZ, RZ, RZ ;  /* 0x000000ffff053224 */ /* 0x000fe200078e00ff */
[----:B------:R-:W-:Y:S02]  /*0f80*/  @!P3 LOP3.LUT R5, R33, 0xffffe000, RZ, 0xc0, !PT ;  /* 0xffffe0002105b812 */ /* 0x000fe400078ec0ff */
[----:B------:R-:W-:-:S07]  /*0f90*/  @!P3 LOP3.LUT R9, R35, 0xffffe000, RZ, 0xc0, !PT ;  /* 0xffffe0002309b812 */ /* 0x000fce00078ec0ff */
.L_x_11:
[----:B------:R-:W-:Y:S05]  /*0fa0*/  BSYNC.RECONVERGENT B0 ;  /* 0x0000000000007941 */ /* 0x000fea0003800200 */
.L_x_10:
[----:B------:R-:W1:Y:S01]  /*0fb0*/  LDCU.64 UR4, c[0x0][0x390] ;  /* 0x00007200ff0477ac */ /* 0x000e620008000a00 */
[----:B------:R-:W-:Y:S02]  /*0fc0*/  UIADD3 UR9, UPT, UPT, UR8, 0x2, URZ ;  /* 0x0000000208097890 */ /* 0x000fe4000fffe0ff */
[----:B-1----:R-:W-:Y:S02]  /*0fd0*/  UIMAD.WIDE.U32 UR14, UR7, 0x4, UR4 ;  /* 0x00000004070e78a5 */ /* 0x002fe4000f8e0004 */
[----:B------:R-:W-:-:S04]  /*0fe0*/  UIMAD.WIDE.U32 UR4, UR9, 0x4, UR4 ;  /* 0x00000004090478a5 */ /* 0x000fc8000f8e0004 */
[----:B------:R-:W-:Y:S01]  /*0ff0*/  MOV R28, UR14 ;  /* 0x0000000e001c7c02 */ /* 0x000fe20008000f00 */
[----:B------:R-:W-:Y:S02]  /*1000*/  IMAD.U32 R29, RZ, RZ, UR15 ;  /* 0x0000000fff1d7e24 */ /* 0x000fe4000f8e00ff */
[----:B------:R-:W-:Y:S02]  /*1010*/  IMAD.U32 R30, RZ, RZ, UR4 ;  /* 0x00000004ff1e7e24 */ /* 0x000fe4000f8e00ff */
[----:B------:R-:W-:Y:S01]  /*1020*/  IMAD.U32 R31, RZ, RZ, UR5 ;  /* 0x00000005ff1f7e24 */ /* 0x000fe2000f8e00ff */
[----:B------:R1:W5:Y:S04]  /*1030*/  LDG.E.CONSTANT R28, desc[UR12][R28.64] ;  /* 0x0000000c1c1c7981 */ /* 0x000368000c1e9900 */
[----:B------:R1:W5:Y:S01]  /*1040*/  LDG.E.CONSTANT R33, desc[UR12][R30.64] ;  /* 0x0000000c1e217981 */ /* 0x000362000c1e9900 */
[----:B------:R-:W-:Y:S01]  /*1050*/  ISETP.GT.U32.AND P0, PT, R41, 0x7f, PT ;  /* 0x0000007f2900780c */ /* 0x000fe20003f04070 */
[----:B------:R-:W-:Y:S01]  /*1060*/  BSSY.RECONVERGENT B0, `(.L_x_12) ;  /* 0x0000032000007945 */ /* 0x000fe20003800200 */
[----:B------:R-:W-:Y:S01]  /*1070*/  IADD3 R32, PT, PT, -R38, UR8, RZ ;  /* 0x0000000826207c10 */ /* 0x000fe2000fffe1ff */
[----:B------:R-:W-:-:S03]  /*1080*/  UMOV UR8, UR7 ;  /* 0x0000000700087c82 */ /* 0x000fc60008000000 */
[----:B------:R-:W-:-:S07]  /*1090*/  LOP3.LUT R32, R32, 0x1, RZ, 0xc, !PT ;  /* 0x0000000120207812 */ /* 0x000fce00078e0cff */
[----:B-1----:R-:W-:Y:S05]  /*10a0*/  @P0 BRA `(.L_x_13) ;  /* 0x0000000000b40947 */ /* 0x002fea0003800000 */
[----:B------:R-:W-:Y:S01]  /*10b0*/  ISETP.NE.AND P0, PT, R45, 0x3, PT ;  /* 0x000000032d00780c */ /* 0x000fe20003f05270 */
[----:B------:R-:W-:Y:S01]  /*10c0*/  BSSY.RECONVERGENT B1, `(.L_x_14) ;  /* 0x0000016000017945 */ /* 0x000fe20003800200 */
[----:B------:R-:W-:Y:S01]  /*10d0*/  ISETP.GE.U32.AND P1, PT, R43, 0x3, PT ;  /* 0x000000032b00780c */ /* 0x000fe20003f26070 */
[----:B------:R-:W-:-:S10]  /*10e0*/  IMAD.MOV.U32 R29, RZ, RZ, R41 ;  /* 0x000000ffff1d7224 */ /* 0x000fd400078e0029 */
[----:B------:R-:W-:Y:S05]  /*10f0*/  @!P0 BRA `(.L_x_15) ;  /* 0x0000000000488947 */ /* 0x000fea0003800000 */
[----:B------:R-:W1:Y:S01]  /*1100*/  S2UR UR5, SR_CgaCtaId ;  /* 0x00000000000579c3 */ /* 0x000e620000008800 */
[----:B------:R-:W-:Y:S01]  /*1110*/  UMOV UR4, 0x400 ;  /* 0x0000040000047882 */ /* 0x000fe20000000000 */
[----:B------:R-:W-:Y:S01]  /*1120*/  IMAD R29, R32, 0x80, R41 ;  /* 0x00000080201d7824 */ /* 0x000fe200078e0229 */
[----:B------:R-:W-:Y:S01]  /*1130*/  ISETP.NE.AND P0, PT, R45, RZ, PT ;  /* 0x000000ff2d00720c */ /* 0x000fe20003f05270 */
[----:B-1----:R-:W-:-:S06]  /*1140*/  ULEA UR4, UR5, UR4, 0x18 ;  /* 0x0000000405047291 */ /* 0x002fcc000f8ec0ff */
[----:B------:R-:W-:Y:S02]  /*1150*/  LEA R30, R29, UR4, 0x2 ;  /* 0x000000041d1e7c11 */ /* 0x000fe4000f8e10ff */
[----:B------:R-:W-:-:S03]  /*1160*/  MOV R29, R42 ;  /* 0x0000002a001d7202 */ /* 0x000fc60000000f00 */
[----:B------:R1:W-:Y:S01]  /*1170*/  STS [R30], RZ ;  /* 0x000000ff1e007388 */ /* 0x0003e20000000800 */
[----:B------:R-:W-:Y:S05]  /*1180*/  @!P0 BRA `(.L_x_15) ;  /* 0x0000000000248947 */ /* 0x000fea0003800000 */
[----:B------:R-:W-:Y:S01]  /*1190*/  ISETP.NE.AND P0, PT, R45, 0x1, PT ;  /* 0x000000012d00780c */ /* 0x000fe20003f05270 */
[----:B------:R-:W-:Y:S02]  /*11a0*/  IMAD.U32 R31, RZ, RZ, UR6 ;  /* 0x00000006ff1f7e24 */ /* 0x000fe4000f8e00ff */
[----:B------:R-:W-:Y:S02]  /*11b0*/  IMAD.U32 R34, RZ, RZ, UR6 ;  /* 0x00000006ff227e24 */ /* 0x000fe4000f8e00ff */
[----:B------:R-:W-:Y:S02]  /*11c0*/  IMAD R31, R31, 0x4, R30 ;  /* 0x000000041f1f7824 */ /* 0x000fe400078e021e */
[----:B------:R-:W-:-:S03]  /*11d0*/  IMAD.MOV.U32 R29, RZ, RZ, R44 ;  /* 0x000000ffff1d7224 */ /* 0x000fc600078e002c */
[----:B------:R2:W-:Y:S03]  /*11e0*/  STS [R31], RZ ;  /* 0x000000ff1f007388 */ /* 0x0005e60000000800 */
[----:B-1----:R-:W-:Y:S01]  /*11f0*/  @P0 IMAD R30, R34, 0x4, R31 ;  /* 0x00000004221e0824 */ /* 0x002fe200078e021f */
[----:B------:R-:W-:-:S04]  /*1200*/  @P0 IADD3 R29, PT, PT, R44, UR6, RZ ;  /* 0x000000062c1d0c10 */ /* 0x000fc8000fffe0ff */
[----:B------:R2:W-:Y:S03]  /*1210*/  @P0 STS [R30], RZ ;  /* 0x000000ff1e000388 */ /* 0x0005e60000000800 */
.L_x_15:
[----:B------:R-:W-:Y:S05]  /*1220*/  BSYNC.RECONVERGENT B1 ;  /* 0x0000000000017941 */ /* 0x000fea0003800200 */
.L_x_14:
[----:B------:R-:W-:Y:S05]  /*1230*/  @!P1 BRA `(.L_x_13) ;  /* 0x0000000000509947 */ /* 0x000fea0003800000 */
[----:B------:R-:W3:Y:S01]  /*1240*/  S2UR UR5, SR_CgaCtaId ;  /* 0x00000000000579c3 */ /* 0x000ee20000008800 */
[----:B------:R-:W-:Y:S01]  /*1250*/  UMOV UR4, 0x400 ;  /* 0x0000040000047882 */ /* 0x000fe20000000000 */
[----:B-12---:R-:W-:Y:S01]  /*1260*/  IMAD R30, R32, 0x80, R29 ;  /* 0x00000080201e7824 */ /* 0x006fe200078e021d */
[----:B---3--:R-:W-:-:S06]  /*1270*/  ULEA UR4, UR5, UR4, 0x18 ;  /* 0x0000000405047291 */ /* 0x008fcc000f8ec0ff */
[----:B------:R-:W-:-:S07]  /*1280*/  LEA R30, R30, UR4, 0x2 ;  /* 0x000000041e1e7c11 */ /* 0x000fce000f8e10ff */
.L_x_16:
[----:B------:R-:W-:Y:S01]  /*1290*/  IMAD.U32 R31, RZ, RZ, UR6 ;  /* 0x00000006ff1f7e24 */ /* 0x000fe2000f8e00ff */
[----:B------:R1:W-:Y:S01]  /*12a0*/  STS [R30], RZ ;  /* 0x000000ff1e007388 */ /* 0x0003e20000000800 */
[----:B------:R-:W-:Y:S02]  /*12b0*/  IMAD.U32 R35, RZ, RZ, UR6 ;  /* 0x00000006ff237e24 */ /* 0x000fe4000f8e00ff */
[----:B------:R-:W-:Y:S02]  /*12c0*/  IMAD.U32 R47, RZ, RZ, UR6 ;  /* 0x00000006ff2f7e24 */ /* 0x000fe4000f8e00ff */
[--C-:B------:R-:W-:Y:S01]  /*12d0*/  IMAD R31, R31, 0x4, R30.reuse ;  /* 0x000000041f1f7824 */ /* 0x100fe200078e021e */
[----:B------:R-:W-:Y:S01]  /*12e0*/  LEA R34, R35, R30, 0x3 ;  /* 0x0000001e23227211 */ /* 0x000fe200078e18ff */
[C-C-:B------:R-:W-:Y:S02]  /*12f0*/  IMAD R35, R47.reuse, 0xc, R30.reuse ;  /* 0x0000000c2f237824 */ /* 0x140fe400078e021e */
[----:B------:R-:W-:Y:S01]  /*1300*/  IMAD.U32 R48, RZ, RZ, UR6 ;  /* 0x00000006ff307e24 */ /* 0x000fe2000f8e00ff */
[----:B------:R3:W-:Y:S01]  /*1310*/  STS [R31], RZ ;  /* 0x000000ff1f007388 */ /* 0x0007e20000000800 */
[----:B-1----:R-:W-:-:S02]  /*1320*/  IMAD R30, R47, 0x10, R30 ;  /* 0x000000102f1e7824 */ /* 0x002fc400078e021e */
[----:B------:R-:W-:Y:S01]  /*1330*/  IMAD R29, R48, 0x4, R29 ;  /* 0x00000004301d7824 */ /* 0x000fe200078e021d */
[----:B------:R3:W-:Y:S04]  /*1340*/  STS [R34], RZ ;  /* 0x000000ff22007388 */ /* 0x0007e80000000800 */
[----:B------:R3:W-:Y:S01]  /*1350*/  STS [R35], RZ ;  /* 0x000000ff23007388 */ /* 0x0007e20000000800 */
[----:B------:R-:W-:-:S13]  /*1360*/  ISETP.GE.U32.AND P0, PT, R29, 0x80, PT ;  /* 0x000000801d00780c */ /* 0x000fda0003f06070 */
[----:B---3--:R-:W-:Y:S05]  /*1370*/  @!P0 BRA `(.L_x_16) ;  /* 0xfffffffc00c48947 */ /* 0x008fea000383ffff */
.L_x_13:
[----:B------:R-:W-:Y:S05]  /*1380*/  BSYNC.RECONVERGENT B0 ;  /* 0x0000000000007941 */ /* 0x000fea0003800200 */
.L_x_12:
[----:B-----5:R-:W-:Y:S01]  /*1390*/  IMAD.IADD R28, R41, 0x1, R28 ;  /* 0x00000001291c7824 */ /* 0x020fe200078e021c */
[----:B------:R-:W-:Y:S04]  /*13a0*/  BAR.SYNC.DEFER_BLOCKING 0x0 ;  /* 0x0000000000007b1d */ /* 0x000fe80000010000 */
[----:B------:R-:W-:Y:S02]  /*13b0*/  ISETP.GE.U32.AND P0, PT, R28, R33, PT ;  /* 0x000000211c00720c */ /* 0x000fe40003f06070 */
[----:B------:R-:W3:Y:S01]  /*13c0*/  LDCU.64 UR14, c[0x0][0x388] ;  /* 0x00007100ff0e77ac */ /* 0x000ee20008000a00 */
[----:B------:R-:W-:Y:S10]  /*13d0*/  BSSY.RECONVERGENT B0, `(.L_x_17) ;  /* 0x0000014000007945 */ /* 0x000ff40003800200 */
[----:B------:R-:W-:Y:S05]  /*13e0*/  @P0 BRA `(.L_x_18) ;  /* 0x0000000000480947 */ /* 0x000fea0003800000 */
[----:B------:R-:W4:Y:S01]  /*13f0*/  S2UR UR5, SR_CgaCtaId ;  /* 0x00000000000579c3 */ /* 0x000f220000008800 */
[----:B------:R-:W-:Y:S01]  /*1400*/  UMOV UR4, 0x400 ;  /* 0x0000040000047882 */ /* 0x000fe20000000000 */
[----:B------:R-:W-:Y:S01]  /*1410*/  IMAD.MOV.U32 R34, RZ, RZ, R28 ;  /* 0x000000ffff227224 */ /* 0x000fe200078e001c */
[----:B----4-:R-:W-:-:S06]  /*1420*/  ULEA UR4, UR5, UR4, 0x18 ;  /* 0x0000000405047291 */ /* 0x010fcc000f8ec0ff */
[----:B------:R-:W-:-:S07]  /*1430*/  LEA R47, R32, UR4, 0x9 ;  /* 0x00000004202f7c11 */ /* 0x000fce000f8e48ff */
.L_x_19:
[----:B-123--:R-:W-:Y:S01]  /*1440*/  IADD3 R30, P0, PT, R34, UR14, RZ ;  /* 0x0000000e221e7c10 */ /* 0x00efe2000ff1e0ff */
[----:B----4-:R-:W1:Y:S03]  /*1450*/  LDC.64 R28, c[0x0][0x3a0] ;  /* 0x0000e800ff1c7b82 */ /* 0x010e660000000a00 */
[----:B------:R-:W-:-:S05]  /*1460*/  IADD3.X R31, PT, PT, RZ, UR15, RZ, P0, !PT ;  /* 0x0000000fff1f7c10 */ /* 0x000fca00087fe4ff */
[----:B------:R-:W2:Y:S01]  /*1470*/  LDG.E.U8.CONSTANT R30, desc[UR12][R30.64] ;  /* 0x0000000c1e1e7981 */ /* 0x000ea2000c1e9100 */
[----:B-1----:R-:W-:-:S04]  /*1480*/  IMAD.WIDE.U32 R28, R34, 0x4, R28 ;  /* 0x00000004221c7825 */ /* 0x002fc800078e001c */
[----:B------:R-:W-:-:S05]  /*1490*/  VIADD R34, R34, UR6 ;  /* 0x0000000622227c36 */ /* 0x000fca0008000000 */
[----:B------:R-:W-:Y:S01]  /*14a0*/  ISETP.GE.U32.AND P0, PT, R34, R33, PT ;  /* 0x000000212200720c */ /* 0x000fe20003f06070 */
[----:B--2---:R-:W-:-:S05]  /*14b0*/  IMAD R35, R30, 0x4, R47 ;  /* 0x000000041e237824 */ /* 0x004fca00078e022f */
[----:B------:R-:W-:Y:S01]  /*14c0*/  @!PT LDS RZ, [RZ] ;  /* 0x00000000fffff984 */ /* 0x000fe20000000800 */
[----:B------:R-:W-:Y:S01]  /*14d0*/  @!PT LDS RZ, [RZ] ;  /* 0x00000000fffff984 */ /* 0x000fe20000000800 */
[----:B------:R-:W-:Y:S01]  /*14e0*/  @!PT LDS RZ, [RZ] ;  /* 0x00000000fffff984 */ /* 0x000fe20000000800 */
[----:B------:R4:W-:Y:S07]  /*14f0*/  LDGSTS.E [R35], desc[UR12][R28.64] ;  /* 0x000000001c237fae */ /* 0x0009ee000b9a100c */
[----:B------:R-:W-:Y:S05]  /*1500*/  @!P0 BRA `(.L_x_19) ;  /* 0xfffffffc00cc8947 */ /* 0x000fea000383ffff */
.L_x_18:
[----:B---3--:R-:W-:Y:S05]  /*1510*/  BSYNC.RECONVERGENT B0 ;  /* 0x0000000000007941 */ /* 0x008fea0003800200 */
.L_x_17:
[----:B------:R-:W3:Y:S01]  /*1520*/  S2R R34, SR_CgaCtaId ;  /* 0x0000000000227919 */ /* 0x000ee20000008800 */
[----:B------:R-:W-:Y:S01]  /*1530*/  ISETP.GT.U32.AND P0, PT, R41, 0x7, PT ;  /* 0x000000072900780c */ /* 0x000fe20003f04070 */
[----:B------:R-:W-:Y:S01]  /*1540*/  IMAD.U32 R50, RZ, RZ, UR7 ;  /* 0x00000007ff327e24 */ /* 0x000fe2000f8e00ff */
[----:B-12---:R-:W-:Y:S01]  /*1550*/  MOV R30, 0x400 ;  /* 0x00000400001e7802 */ /* 0x006fe20000000f00 */
[----:B------:R-:W-:Y:S01]  /*1560*/  IMAD R46, R46, 0x80, R37 ;  /* 0x000000802e2e7824 */ /* 0x000fe200078e0225 */
[----:B------:R-:W-:-:S09]  /*1570*/  UIADD3 UR7, UPT, UPT, UR7, 0x1, URZ ;  /* 0x0000000107077890 */ /* 0x000fd2000fffe0ff */
[----:B----4-:R-:W1:Y:S01]  /*1580*/  @!P0 LDC.64 R28, c[0x0][0x398] ;  /* 0x0000e600ff1c8b82 */ /* 0x010e620000000a00 */
[----:B------:R-:W-:Y:S02]  /*1590*/  @!P0 VIADD R31, R30, 0x400 ;  /* 0x000004001e1f8836 */ /* 0x000fe40000000000 */
[----:B------:R-:W-:-:S03]  /*15a0*/  @!P0 IMAD R33, R50, 0x8, R41 ;  /* 0x0000000832218824 */ /* 0x000fc600078e0229 */
[C---:B---3--:R-:W-:Y:S02]  /*15b0*/  @!P0 LEA R48, R34.reuse, R31, 0x18 ;  /* 0x0000001f22308211 */ /* 0x048fe400078ec0ff */
[----:B------:R-:W-:Y:S01]  /*15c0*/  LEA R31, R34, R30, 0x18 ;  /* 0x0000001e221f7211 */ /* 0x000fe200078ec0ff */
[----:B------:R-:W-:Y:S01]  /*15d0*/  IMAD.MOV.U32 R34, RZ, RZ, 0x1000 ;  /* 0x00001000ff227424 */ /* 0x000fe200078e00ff */
[----:B------:R-:W-:-:S03]  /*15e0*/  @!P0 LEA R35, R41, R48, 0x2 ;  /* 0x0000003029238211 */ /* 0x000fc600078e10ff */
[----:B------:R-:W-:Y:S02]  /*15f0*/  IMAD R46, R46, 0x4, R31 ;  /* 0x000000042e2e7824 */ /* 0x000fe400078e021f */
[----:B------:R-:W-:Y:S02]  /*1600*/  @!P0 IMAD R35, R32, 0x20, R35 ;  /* 0x0000002020238824 */ /* 0x000fe400078e0223 */
[----:B-1----:R-:W-:-:S05]  /*1610*/  @!P0 IMAD.WIDE.U32 R32, R33, 0x4, R28 ;  /* 0x0000000421208825 */ /* 0x002fca00078e001c */
[----:B------:R-:W-:Y:S01]  /*1620*/  @!PT LDS RZ, [RZ] ;  /* 0x00000000fffff984 */ /* 0x000fe20000000800 */
[----:B------:R-:W-:Y:S01]  /*1630*/  @!PT LDS RZ, [RZ] ;  /* 0x00000000fffff984 */ /* 0x000fe20000000800 */
[----:B------:R-:W-:Y:S01]  /*1640*/  @!PT LDS RZ, [RZ] ;  /* 0x00000000fffff984 */ /* 0x000fe20000000800 */
[----:B------:R1:W-:Y:S04]  /*1650*/  @!P0 LDGSTS.E [R35], desc[UR12][R32.64] ;  /* 0x0000000020238fae */ /* 0x0003e8000b9a100c */
[----:B------:R-:W2:Y:S04]  /*1660*/  LDS R28, [R46] ;  /* 0x000000002e1c7984 */ /* 0x000ea80000000800 */
[----:B------:R-:W3:Y:S04]  /*1670*/  LDS R29, [R46+0x100] ;  /* 0x000100002e1d7984 */ /* 0x000ee80000000800 */
[----:B------:R-:W4:Y:S04]  /*1680*/  LDS R30, [R46+0x10] ;  /* 0x000010002e1e7984 */ /* 0x000f280000000800 */
[----:B------:R-:W5:Y:S04]  /*1690*/  LDS R31, [R46+0x110] ;  /* 0x000110002e1f7984 */ /* 0x000f680000000800 */
[----:B------:R-:W0:Y:S01]  /*16a0*/  LDGDEPBAR ;  /* 0x00000000000079af */ /* 0x000e220000000000 */
[----:B--2---:R-:W-:Y:S01]  /*16b0*/  FSETP.GEU.AND P0, PT, |R28|, +INF , PT ;  /* 0x7f8000001c00780b */ /* 0x004fe20003f0e200 */
[----:B------:R-:W-:-:S04]  /*16c0*/  DEPBAR.LE SB0, 0x0 ;  /* 0x000080000000791a */ /* 0x000fc80000000000 */
[----:B------:R-:W-:Y:S01]  /*16d0*/  BAR.SYNC.DEFER_BLOCKING 0x0 ;  /* 0x0000000000007b1d */ /* 0x000fe20000010000 */
[----:B---3--:R-:W-:Y:S02]  /*16e0*/  FSETP.GEU.AND P1, PT, |R29|, +INF , PT ;  /* 0x7f8000001d00780b */ /* 0x008fe40003f2e200 */
[----:B----4-:R-:W-:Y:S02]  /*16f0*/  FSETP.GEU.AND P2, PT, |R30|, +INF , PT ;  /* 0x7f8000001e00780b */ /* 0x010fe40003f4e200 */
[----:B-----5:R-:W-:-:S03]  /*1700*/  FSETP.GEU.AND P3, PT, |R31|, +INF , PT ;  /* 0x7f8000001f00780b */ /* 0x020fc60003f6e200 */
[----:B------:R-:W-:Y:S01]  /*1710*/  @!P0 IMAD.IADD.U32 R28, R28, 0x1, R34 ;  /* 0x000000011c1c8824 */ /* 0x000fe200078e0022 */
[----:B------:R-:W-:-:S05]  /*1720*/  ISETP.NE.AND P0, PT, R39, UR7, PT ;  /* 0x0000000727007c0c */ /* 0x000fca000bf05270 */
[--C-:B------:R-:W-:Y:S02]  /*1730*/  @!P1 IMAD.IADD.U32 R29, R29, 0x1, R34.reuse ;  /* 0x000000011d1d9824 */ /* 0x100fe400078e0022 */
[--C-:B------:R-:W-:Y:S02]  /*1740*/  @!P2 IMAD.IADD.U32 R30, R30, 0x1, R34.reuse ;  /* 0x000000011e1ea824 */ /* 0x100fe400078e0022 */
[----:B------:R-:W-:-:S07]  /*1750*/  @!P3 IMAD.IADD.U32 R31, R31, 0x1, R34 ;  /* 0x000000011f1fb824 */ /* 0x000fce00078e0022 */
[C---:B------:R-:W-:Y:S08]  /*1760*/  HMMA.1688.F32.TF32 R24, R28.reuse, R10, R24 ;  /* 0x0000000a1c18723c */ /* 0x040ff00000081018 */
[C---:B------:R-:W-:Y:S08]  /*1770*/  HMMA.1688.F32.TF32 R20, R28.reuse, R4, R20 ;  /* 0x000000041c14723c */ /* 0x040ff00000081014 */
[C---:B------:R-:W-:Y:S08]  /*1780*/  HMMA.1688.F32.TF32 R16, R28.reuse, R6, R16 ;  /* 0x000000061c10723c */ /* 0x040ff00000081010 */
[----:B------:R-:W-:Y:S01]  /*1790*/  HMMA.1688.F32.TF32 R12, R28, R8, R12 ;  /* 0x000000081c0c723c */ /* 0x000fe2000008100c */
[----:B------:R-:W-:-:S04]  /*17a0*/  NOP ;  /* 0x0000000000007918 */ /* 0x000fc80000000000 */
[----:B-1----:R-:W-:-:S15]  /*17b0*/  @P0 BRA `(.L_x_20) ;  /* 0xfffffff000d00947 */ /* 0x002fde000383ffff */
.L_x_9:
[----:B------:R-:W-:Y:S01]  /*17c0*/  ISETP.GE.U32.AND P3, PT, R2, UR11, PT ;  /* 0x0000000b02007c0c */ /* 0x000fe2000bf66070 */
[----:B------:R-:W-:Y:S01]  /*17d0*/  IMAD.IADD R38, R39, 0x1, -R38 ;  /* 0x0000000127267824 */ /* 0x000fe200078e0a26 */
[----:B------:R-:W-:Y:S04]  /*17e0*/  BSSY.RECONVERGENT B0, `(.L_x_21) ;  /* 0x0000048000007945 */ /* 0x000fe80003800200 */
[----:B------:R-:W-:-:S07]  /*17f0*/  LOP3.LUT R38, R38, 0x1, RZ, 0xc, !PT ;  /* 0x0000000126267812 */ /* 0x000fce00078e0cff */
[----:B------:R-:W-:Y:S05]  /*1800*/  @P3 BRA `(.L_x_22) ;  /* 0x0000000400143947 */ /* 0x000fea0003800000 */
[----:B------:R-:W1:Y:S01]  /*1810*/  S2UR UR5, SR_CgaCtaId ;  /* 0x00000000000579c3 */ /* 0x000e620000008800 */
[----:B------:R-:W-:Y:S01]  /*1820*/  UMOV UR4, 0x400 ;  /* 0x0000040000047882 */ /* 0x000fe20000000000 */
[----:B------:R-:W-:Y:S01]  /*1830*/  LEA R4, R38, R36, 0x3 ;  /* 0x0000002426047211 */ /* 0x000fe200078e18ff */
        /* <DEDUP_REMOVED lines=8> */
[----:B------:R-:W-:-:S13]  /*18c0*/  ISETP.GE.U32.AND P2, PT, R5, UR10, PT ;  /* 0x0000000a05007c0c */ /* 0x000fda000bf46070 */
[----:B------:R-:W1:Y:S01]  /*18d0*/  @!P2 LDC.64 R28, c[0x0][0x3b8] ;  /* 0x0000ee00ff1cab82 */ /* 0x000e620000000a00 */
[----:B------:R-:W-:-:S13]  /*18e0*/  ISETP.GE.U32.AND P4, PT, R7, UR10, PT ;  /* 0x0000000a07007c0c */ /* 0x000fda000bf86070 */
[----:B------:R-:W2:Y:S01]  /*18f0*/  @!P4 LDC.64 R32, c[0x0][0x3b8] ;  /* 0x0000ee00ff20cb82 */ /* 0x000ea20000000a00 */
[----:B-1----:R-:W-:-:S06]  /*1900*/  @!P2 IMAD.WIDE.U32 R28, R5, 0x4, R28 ;  /* 0x00000004051ca825 */ /* 0x002fcc00078e001c */
[----:B------:R-:W3:Y:S01]  /*1910*/  @!P2 LDG.E.128 R28, desc[UR12][R28.64] ;  /* 0x0000000c1c1ca981 */ /* 0x000ee2000c1e1d00 */
[----:B--2---:R-:W-:-:S06]  /*1920*/  @!P4 IMAD.WIDE.U32 R32, R7, 0x4, R32 ;  /* 0x000000040720c825 */ /* 0x004fcc00078e0020 */
[----:B------:R-:W2:Y:S01]  /*1930*/  @!P4 LDG.E.128 R32, desc[UR12][R32.64] ;  /* 0x0000000c2020c981 */ /* 0x000ea2000c1e1d00 */
[----:B------:R-:W-:Y:S01]  /*1940*/  PLOP3.LUT P6, PT, PT, PT, PT, 0x80, 0x8 ;  /* 0x000000000008781c */ /* 0x000fe20003fcf070 */
[----:B------:R-:W-:Y:S01]  /*1950*/  @!P2 IMAD.MOV.U32 R4, RZ, RZ, 0x1000 ;  /* 0x00001000ff04a424 */ /* 0x000fe200078e00ff */
[----:B------:R-:W-:Y:S01]  /*1960*/  @!P4 MOV R5, 0x1000 ;  /* 0x000010000005c802 */ /* 0x000fe20000000f00 */
[----:B------:R-:W-:Y:S02]  /*1970*/  @P2 IMAD.MOV.U32 R8, RZ, RZ, RZ ;  /* 0x000000ffff082224 */ /* 0x000fe400078e00ff */
[----:B------:R-:W-:Y:S02]  /*1980*/  @P4 IMAD.MOV.U32 R11, RZ, RZ, RZ ;  /* 0x000000ffff0b4224 */ /* 0x000fe400078e00ff */
[--C-:B------:R-:W-:Y:S02]  /*1990*/  @P2 IMAD.MOV.U32 R10, RZ, RZ, R8.reuse ;  /* 0x000000ffff0a2224 */ /* 0x100fe400078e0008 */
[----:B------:R-:W-:-:S02]  /*19a0*/  @P2 IMAD.MOV.U32 R6, RZ, RZ, R8 ;  /* 0x000000ffff062224 */ /* 0x000fc400078e0008 */
[----:B------:R-:W-:Y:S02]  /*19b0*/  @P4 IMAD.MOV.U32 R7, RZ, RZ, RZ ;  /* 0x000000ffff074224 */ /* 0x000fe400078e00ff */
[----:B------:R-:W-:Y:S01]  /*19c0*/  @P4 IMAD.MOV.U32 R9, RZ, RZ, RZ ;  /* 0x000000ffff094224 */ /* 0x000fe200078e00ff */
[----:B---3--:R-:W-:Y:S02]  /*19d0*/  @!P2 FSETP.GEU.AND P0, PT, |R28|, +INF , PT ;  /* 0x7f8000001c00a80b */ /* 0x008fe40003f0e200 */
[----:B------:R-:W-:Y:S02]  /*19e0*/  @!P2 FSETP.GEU.AND P1, PT, |R29|, +INF , PT ;  /* 0x7f8000001d00a80b */ /* 0x000fe40003f2e200 */
[----:B------:R-:W-:Y:S02]  /*19f0*/  @!P2 PLOP3.LUT P6, PT, P0, PT, PT, 0x80, 0x8 ;  /* 0x000000000008a81c */ /* 0x000fe400007cf070 */
[----:B------:R-:W-:Y:S02]  /*1a00*/  @!P2 FSETP.GEU.AND P5, PT, |R30|, +INF , PT ;  /* 0x7f8000001e00a80b */ /* 0x000fe40003fae200 */
[----:B------:R-:W-:-:S02]  /*1a10*/  PLOP3.LUT P0, PT, PT, PT, PT, 0x80, 0x8 ;  /* 0x000000000008781c */ /* 0x000fc40003f0f070 */
[----:B------:R-:W-:Y:S02]  /*1a20*/  @!P2 PLOP3.LUT P0, PT, P1, PT, PT, 0x80, 0x8 ;  /* 0x000000000008a81c */ /* 0x000fe40000f0f070 */
[----:B------:R-:W-:Y:S02]  /*1a30*/  PLOP3.LUT P1, PT, PT, PT, PT, 0x80, 0x8 ;  /* 0x000000000008781c */ /* 0x000fe40003f2f070 */
[----:B------:R-:W-:Y:S02]  /*1a40*/  @!P2 PLOP3.LUT P1, PT, P5, PT, PT, 0x80, 0x8 ;  /* 0x000000000008a81c */ /* 0x000fe40002f2f070 */
[----:B------:R-:W-:Y:S01]  /*1a50*/  PLOP3.LUT P5, PT, PT, PT, PT, 0x80, 0x8 ;  /* 0x000000000008781c */ /* 0x000fe20003faf070 */
[----:B------:R-:W-:Y:S01]  /*1a60*/  @!P6 IMAD.IADD.U32 R28, R28, 0x1, R4 ;  /* 0x000000011c1ce824 */ /* 0x000fe200078e0004 */
[----:B------:R-:W-:-:S04]  /*1a70*/  @!P2 FSETP.GEU.AND P6, PT, |R31|, +INF , PT ;  /* 0x7f8000001f00a80b */ /* 0x000fc80003fce200 */
[----:B------:R-:W-:Y:S01]  /*1a80*/  @!P2 PLOP3.LUT P5, PT, P6, PT, PT, 0x80, 0x8 ;  /* 0x000000000008a81c */ /* 0x000fe200037af070 */
[--C-:B------:R-:W-:Y:S01]  /*1a90*/  @!P0 IMAD.IADD.U32 R29, R29, 0x1, R4.reuse ;  /* 0x000000011d1d8824 */ /* 0x100fe200078e0004 */
[----:B------:R-:W-:Y:S02]  /*1aa0*/  @!P2 LOP3.LUT R10, R28, 0xffffe000, RZ, 0xc0, !PT ;  /* 0xffffe0001c0aa812 */ /* 0x000fe400078ec0ff */
[----:B--2---:R-:W-:Y:S01]  /*1ab0*/  @!P4 FSETP.GEU.AND P6, PT, |R32|, +INF , PT ;  /* 0x7f8000002000c80b */ /* 0x004fe20003fce200 */
[----:B------:R-:W-:Y:S01]  /*1ac0*/  @!P1 IMAD.IADD.U32 R30, R30, 0x1, R4 ;  /* 0x000000011e1e9824 */ /* 0x000fe200078e0004 */
[----:B------:R-:W-:Y:S02]  /*1ad0*/  PLOP3.LUT P1, PT, PT, PT, PT, 0x80, 0x8 ;  /* 0x000000000008781c */ /* 0x000fe40003f2f070 */
[----:B------:R-:W-:Y:S02]  /*1ae0*/  PLOP3.LUT P0, PT, PT, PT, PT, 0x80, 0x8 ;  /* 0x000000000008781c */ /* 0x000fe40003f0f070 */
[----:B------:R-:W-:-:S02]  /*1af0*/  @!P2 LOP3.LUT R6, R30, 0xffffe000, RZ, 0xc0, !PT ;  /* 0xffffe0001e06a812 */ /* 0x000fc400078ec0ff */
[----:B------:R-:W-:Y:S01]  /*1b00*/  @!P4 PLOP3.LUT P1, PT, P6, PT, PT, 0x80, 0x8 ;  /* 0x000000000008c81c */ /* 0x000fe2000372f070 */
[----:B------:R-:W-:Y:S01]  /*1b10*/  @!P5 IMAD.IADD.U32 R31, R31, 0x1, R4 ;  /* 0x000000011f1fd824 */ /* 0x000fe200078e0004 */
[----:B------:R-:W-:Y:S01]  /*1b20*/  @!P4 FSETP.GEU.AND P5, PT, |R34|, +INF , PT ;  /* 0x7f8000002200c80b */ /* 0x000fe20003fae200 */
[----:B------:R-:W-:Y:S01]  /*1b30*/  @P2 IMAD.MOV.U32 R4, RZ, RZ, R8 ;  /* 0x000000ffff042224 */ /* 0x000fe200078e0008 */
[----:B------:R-:W-:Y:S02]  /*1b40*/  @!P2 LOP3.LUT R4, R29, 0xffffe000, RZ, 0xc0, !PT ;  /* 0xffffe0001d04a812 */ /* 0x000fe400078ec0ff */
[----:B------:R-:W-:Y:S02]  /*1b50*/  @!P2 LOP3.LUT R8, R31, 0xffffe000, RZ, 0xc0, !PT ;  /* 0xffffe0001f08a812 */ /* 0x000fe400078ec0ff */
[----:B------:R-:W-:Y:S02]  /*1b60*/  @!P4 FSETP.GEU.AND P2, PT, |R33|, +INF , PT ;  /* 0x7f8000002100c80b */ /* 0x000fe40003f4e200 */
[----:B------:R-:W-:-:S02]  /*1b70*/  @!P4 FSETP.GEU.AND P6, PT, |R35|, +INF , PT ;  /* 0x7f8000002300c80b */ /* 0x000fc40003fce200 */
[----:B------:R-:W-:Y:S01]  /*1b80*/  @!P4 PLOP3.LUT P0, PT, P2, PT, PT, 0x80, 0x8 ;  /* 0x000000000008c81c */ /* 0x000fe2000170f070 */
[----:B------:R-:W-:Y:S01]  /*1b90*/  @!P1 IMAD.IADD.U32 R32, R32, 0x1, R5 ;  /* 0x0000000120209824 */ /* 0x000fe200078e0005 */
[----:B------:R-:W-:Y:S02]  /*1ba0*/  PLOP3.LUT P2, PT, PT, PT, PT, 0x80, 0x8 ;  /* 0x000000000008781c */ /* 0x000fe40003f4f070 */
[----:B------:R-:W-:Y:S02]  /*1bb0*/  @!P4 PLOP3.LUT P2, PT, P5, PT, PT, 0x80, 0x8 ;  /* 0x000000000008c81c */ /* 0x000fe40002f4f070 */
[----:B------:R-:W-:Y:S02]  /*1bc0*/  PLOP3.LUT P5, PT, PT, PT, PT, 0x80, 0x8 ;  /* 0x000000000008781c */ /* 0x000fe40003faf070 */
[----:B------:R-:W-:Y:S02]  /*1bd0*/  @!P4 PLOP3.LUT P5, PT, P6, PT, PT, 0x80, 0x8 ;  /* 0x000000000008c81c */ /* 0x000fe400037af070 */
[----:B------:R-:W-:-:S03]  /*1be0*/  @!P4 LOP3.LUT R11, R32, 0xffffe000, RZ, 0xc0, !PT ;  /* 0xffffe000200bc812 */ /* 0x000fc600078ec0ff */
[----:B------:R-:W-:-:S04]  /*1bf0*/  @!P0 IMAD.IADD.U32 R33, R33, 0x1, R5 ;  /* 0x0000000121218824 */ /* 0x000fc800078e0005 */
[----:B------:R-:W-:-:S04]  /*1c00*/  @!P2 IMAD.IADD.U32 R34, R34, 0x1, R5 ;  /* 0x000000012222a824 */ /* 0x000fc800078e0005 */
[----:B------:R-:W-:Y:S01]  /*1c10*/  @!P5 IMAD.IADD.U32 R35, R35, 0x1, R5 ;  /* 0x000000012323d824 */ /* 0x000fe200078e0005 */
[----:B------:R-:W-:Y:S01]  /*1c20*/  @!P4 LOP3.LUT R7, R34, 0xffffe000, RZ, 0xc0, !PT ;  /* 0xffffe0002207c812 */ /* 0x000fe200078ec0ff */
[----:B------:R-:W-:Y:S01]  /*1c30*/  @P4 IMAD.MOV.U32 R5, RZ, RZ, RZ ;  /* 0x000000ffff054224 */ /* 0x000fe200078e00ff */
[----:B------:R-:W-:Y:S02]  /*1c40*/  @!P4 LOP3.LUT R5, R33, 0xffffe000, RZ, 0xc0, !PT ;  /* 0xffffe0002105c812 */ /* 0x000fe400078ec0ff */
[----:B------:R-:W-:-:S07]  /*1c50*/  @!P4 LOP3.LUT R9, R35, 0xffffe000, RZ, 0xc0, !PT ;  /* 0xffffe0002309c812 */ /* 0x000fce00078ec0ff */
.L_x_22:
[----:B------:R-:W-:Y:S05]  /*1c60*/  BSYNC.RECONVERGENT B0 ;  /* 0x0000000000007941 */ /* 0x000fea0003800200 */
.L_x_21:
[----:B------:R-:W1:Y:S01]  /*1c70*/  S2UR UR5, SR_CgaCtaId ;  /* 0x00000000000579c3 */ /* 0x000e620000008800 */
[----:B------:R-:W-:Y:S01]  /*1c80*/  UMOV UR4, 0x400 ;  /* 0x0000040000047882 */ /* 0x000fe20000000000 */
[----:B------:R-:W-:Y:S01]  /*1c90*/  IMAD R37, R38, 0x80, R37 ;  /* 0x0000008026257824 */ /* 0x000fe200078e0225 */
[----:B------:R-:W-:Y:S01]  /*1ca0*/  MOV R32, 0x1000 ;  /* 0x0000100000207802 */ /* 0x000fe20000000f00 */
[----:B-1----:R-:W-:-:S06]  /*1cb0*/  ULEA UR4, UR5, UR4, 0x18 ;  /* 0x0000000405047291 */ /* 0x002fcc000f8ec0ff */
[----:B------:R-:W-:-:S05]  /*1cc0*/  LEA R37, R37, UR4, 0x2 ;  /* 0x0000000425257c11 */ /* 0x000fca000f8e10ff */
[----:B------:R-:W1:Y:S04]  /*1cd0*/  LDS R28, [R37] ;  /* 0x00000000251c7984 */ /* 0x000e680000000800 */
[----:B------:R-:W2:Y:S04]  /*1ce0*/  LDS R29, [R37+0x100] ;  /* 0x00010000251d7984 */ /* 0x000ea80000000800 */
[----:B------:R-:W3:Y:S04]  /*1cf0*/  LDS R30, [R37+0x10] ;  /* 0x00001000251e7984 */ /* 0x000ee80000000800 */
[----:B------:R-:W4:Y:S01]  /*1d00*/  LDS R31, [R37+0x110] ;  /* 0x00011000251f7984 */ /* 0x000f220000000800 */
[----:B-1----:R-:W-:-:S02]  /*1d10*/  FSETP.GEU.AND P0, PT, |R28|, +INF , PT ;  /* 0x7f8000001c00780b */ /* 0x002fc40003f0e200 */
[----:B--2---:R-:W-:Y:S02]  /*1d20*/  FSETP.GEU.AND P1, PT, |R29|, +INF , PT ;  /* 0x7f8000001d00780b */ /* 0x004fe40003f2e200 */
[----:B---3--:R-:W-:Y:S02]  /*1d30*/  FSETP.GEU.AND P2, PT, |R30|, +INF , PT ;  /* 0x7f8000001e00780b */ /* 0x008fe40003f4e200 */
[----:B----4-:R-:W-:-:S07]  /*1d40*/  FSETP.GEU.AND P4, PT, |R31|, +INF , PT ;  /* 0x7f8000001f00780b */ /* 0x010fce0003f8e200 */
[--C-:B------:R-:W-:Y:S02]  /*1d50*/  @!P0 IMAD.IADD.U32 R28, R28, 0x1, R32.reuse ;  /* 0x000000011c1c8824 */ /* 0x100fe400078e0020 */
        /* <DEDUP_REMOVED lines=8> */
[----:B------:R-:W-:-:S15]  /*1de0*/  @P3 EXIT ;  /* 0x000000000000394d */ /* 0x000fde0003800000 */
[----:B------:R-:W1:Y:S01]  /*1df0*/  S2R R6, SR_TID.X ;  /* 0x0000000000067919 */ /* 0x000e620000002100 */
[----:B------:R-:W2:Y:S01]  /*1e00*/  LDCU UR4, c[0x0][0x3b0] ;  /* 0x00007600ff0477ac */ /* 0x000ea20008000800 */
[----:B------:R-:W3:Y:S01]  /*1e10*/  LDC.64 R4, c[0x0][0x3c0] ;  /* 0x0000f000ff047b82 */ /* 0x000ee20000000a00 */
[----:B------:R-:W-:-:S04]  /*1e20*/  IMAD R3, R3, 0x4, R2 ;  /* 0x0000000403037824 */ /* 0x000fc800078e0202 */
[----:B------:R-:W-:Y:S01]  /*1e30*/  IMAD R36, R3, 0x4, R36 ;  /* 0x0000000403247824 */ /* 0x000fe200078e0224 */
[----:B-1----:R-:W-:-:S05]  /*1e40*/  SHF.R.U32.HI R7, RZ, 0x2, R6 ;  /* 0x00000002ff077819 */ /* 0x002fca0000011606 */
[----:B------:R-:W-:Y:S02]  /*1e50*/  IMAD R3, R0, 0x10, R7 ;  /* 0x0000001000037824 */ /* 0x000fe400078e0207 */
[----:B------:R-:W-:-:S03]  /*1e60*/  IMAD.SHL.U32 R0, R36, 0x8, RZ ;  /* 0x0000000824007824 */ /* 0x000fc600078e00ff */
[C---:B------:R-:W-:Y:S01]  /*1e70*/  IADD3 R15, PT, PT, R3.reuse, 0x8, RZ ;  /* 0x00000008030f7810 */ /* 0x040fe20007ffe0ff */
[----:B--2---:R-:W-:-:S04]  /*1e80*/  IMAD R13, R3, UR4, R0 ;  /* 0x00000004030d7c24 */ /* 0x004fc8000f8e0200 */
[C---:B------:R-:W-:Y:S01]  /*1e90*/  VIADD R7, R13.reuse, 0x1 ;  /* 0x000000010d077836 */ /* 0x040fe20000000000 */
[C---:B------:R-:W-:Y:S01]  /*1ea0*/  IADD3 R37, PT, PT, R13.reuse, 0x6, RZ ;  /* 0x000000060d257810 */ /* 0x040fe20007ffe0ff */
[----:B---3--:R-:W-:-:S04]  /*1eb0*/  IMAD.WIDE.U32 R2, R13, 0x4, R4 ;  /* 0x000000040d027825 */ /* 0x008fc800078e0004 */
[----:B------:R-:W-:Y:S01]  /*1ec0*/  IMAD.WIDE.U32 R6, R7, 0x4, R4 ;  /* 0x0000000407067825 */ /* 0x000fe200078e0004 */
[----:B------:R1:W-:Y:S03]  /*1ed0*/  STG.E desc[UR12][R2.64], R24 ;  /* 0x0000001802007986 */ /* 0x0003e6000c10190c */
[----:B------:R-:W-:Y:S01]  /*1ee0*/  IMAD R43, R15, UR4, R0 ;  /* 0x000000040f2b7c24 */ /* 0x000fe2000f8e0200 */
[----:B------:R2:W-:Y:S01]  /*1ef0*/  STG.E desc[UR12][R6.64], R20 ;  /* 0x0000001406007986 */ /* 0x0005e2000c10190c */
[C---:B------:R-:W-:Y:S02]  /*1f00*/  VIADD R15, R13.reuse, 0x2 ;  /* 0x000000020d0f7836 */ /* 0x040fe40000000000 */
[----:B------:R-:W-:Y:S01]  /*1f10*/  VIADD R29, R13, 0x3 ;  /* 0x000000030d1d7836 */ /* 0x000fe20000000000 */
[----:B------:R-:W-:Y:S01]  /*1f20*/  IADD3 R51, PT, PT, R43, 0x4, RZ ;  /* 0x000000042b337810 */ /* 0x000fe20007ffe0ff */
[----:B------:R-:W-:-:S02]  /*1f30*/  VIADD R31, R13, 0x4 ;  /* 0x000000040d1f7836 */ /* 0x000fc40000000000 */
[----:B------:R-:W-:Y:S02]  /*1f40*/  VIADD R33, R13, 0x5 ;  /* 0x000000050d217836 */ /* 0x000fe40000000000 */
[----:B-1----:R-:W-:-:S04]  /*1f50*/  IMAD.WIDE.U32 R2, R15, 0x4, R4 ;  /* 0x000000040f027825 */ /* 0x002fc800078e0004 */
[----:B------:R-:W-:Y:S01]  /*1f60*/  VIADD R39, R13, 0x7 ;  /* 0x000000070d277836 */ /* 0x000fe20000000000 */
[----:B------:R-:W-:Y:S01]  /*1f70*/  STG.E desc[UR12][R2.64], R16 ;  /* 0x0000001002007986 */ /* 0x000fe2000c10190c */
[----:B--2---:R-:W-:-:S04]  /*1f80*/  IMAD.WIDE.U32 R6, R29, 0x4, R4 ;  /* 0x000000041d067825 */ /* 0x004fc800078e0004 */
[--C-:B------:R-:W-:Y:S01]  /*1f90*/  IMAD.WIDE.U32 R12, R31, 0x4, R4.reuse ;  /* 0x000000041f0c7825 */ /* 0x100fe200078e0004 */
[----:B------:R-:W-:Y:S03]  /*1fa0*/  STG.E desc[UR12][R6.64], R8 ;  /* 0x0000000806007986 */ /* 0x000fe6000c10190c */
[----:B------:R-:W-:Y:S01]  /*1fb0*/  VIADD R45, R43, 0x1 ;  /* 0x000000012b2d7836 */ /* 0x000fe20000000000 */
[----:B------:R-:W-:Y:S01]  /*1fc0*/  STG.E desc[UR12][R12.64], R25 ;  /* 0x000000190c007986 */ /* 0x000fe2000c10190c */
[----:B------:R-:W-:-:S04]  /*1fd0*/  IMAD.WIDE.U32 R14, R33, 0x4, R4 ;  /* 0x00000004210e7825 */ /* 0x000fc800078e0004 */
[----:B------:R-:W-:Y:S01]  /*1fe0*/  VIADD R47, R43, 0x2 ;  /* 0x000000022b2f7836 */ /* 0x000fe20000000000 */
[----:B------:R-:W-:Y:S01]  /*1ff0*/  STG.E desc[UR12][R14.64], R21 ;  /* 0x000000150e007986 */ /* 0x000fe2000c10190c */
[----:B------:R-:W-:-:S04]  /*2000*/  IMAD.WIDE.U32 R28, R37, 0x4, R4 ;  /* 0x00000004251c7825 */ /* 0x000fc800078e0004 */
[----:B------:R-:W-:Y:S01]  /*2010*/  VIADD R49, R43, 0x3 ;  /* 0x000000032b317836 */ /* 0x000fe20000000000 */
[----:B------:R-:W-:Y:S01]  /*2020*/  STG.E desc[UR12][R28.64], R17 ;  /* 0x000000111c007986 */ /* 0x000fe2000c10190c */
[----:B------:R-:W-:-:S04]  /*2030*/  IMAD.WIDE.U32 R30, R39, 0x4, R4 ;  /* 0x00000004271e7825 */ /* 0x000fc800078e0004 */
[C-C-:B------:R-:W-:Y:S01]  /*2040*/  IMAD.WIDE.U32 R32, R43.reuse, 0x4, R4.reuse ;  /* 0x000000042b207825 */ /* 0x140fe200078e0004 */
[----:B------:R-:W-:Y:S03]  /*2050*/  STG.E desc[UR12][R30.64], R9 ;  /* 0x000000091e007986 */ /* 0x000fe6000c10190c */
[----:B------:R-:W-:Y:S01]  /*2060*/  VIADD R53, R43, 0x5 ;  /* 0x000000052b357836 */ /* 0x000fe20000000000 */
[----:B------:R-:W-:Y:S01]  /*2070*/  STG.E desc[UR12][R32.64], R26 ;  /* 0x0000001a20007986 */ /* 0x000fe2000c10190c */
[----:B------:R-:W-:-:S04]  /*2080*/  IMAD.WIDE.U32 R36, R45, 0x4, R4 ;  /* 0x000000042d247825 */ /* 0x000fc800078e0004 */
[C---:B------:R-:W-:Y:S01]  /*2090*/  VIADD R41, R43.reuse, 0x6 ;  /* 0x000000062b297836 */ /* 0x040fe20000000000 */
[----:B------:R-:W-:Y:S01]  /*20a0*/  STG.E desc[UR12][R36.64], R22 ;  /* 0x0000001624007986 */ /* 0x000fe2000c10190c */
[----:B------:R-:W-:Y:S02]  /*20b0*/  VIADD R35, R43, 0x7 ;  /* 0x000000072b237836 */ /* 0x000fe40000000000 */
[----:B------:R-:W-:-:S04]  /*20c0*/  IMAD.WIDE.U32 R38, R47, 0x4, R4 ;  /* 0x000000042f267825 */ /* 0x000fc800078e0004 */
[--C-:B------:R-:W-:Y:S01]  /*20d0*/  IMAD.WIDE.U32 R42, R49, 0x4, R4.reuse ;  /* 0x00000004312a7825 */ /* 0x100fe200078e0004 */
[----:B------:R-:W-:Y:S03]  /*20e0*/  STG.E desc[UR12][R38.64], R18 ;  /* 0x0000001226007986 */ /* 0x000fe6000c10190c */
[--C-:B------:R-:W-:Y:S01]  /*20f0*/  IMAD.WIDE.U32 R44, R51, 0x4, R4.reuse ;  /* 0x00000004332c7825 */ /* 0x100fe200078e0004 */
[----:B------:R-:W-:Y:S03]  /*2100*/  STG.E desc[UR12][R42.64], R10 ;  /* 0x0000000a2a007986 */ /* 0x000fe6000c10190c */
[--C-:B------:R-:W-:Y:S01]  /*2110*/  IMAD.WIDE.U32 R46, R53, 0x4, R4.reuse ;  /* 0x00000004352e7825 */ /* 0x100fe200078e0004 */
[----:B------:R-:W-:Y:S03]  /*2120*/  STG.E desc[UR12][R44.64], R27 ;  /* 0x0000001b2c007986 */ /* 0x000fe6000c10190c */
[--C-:B------:R-:W-:Y:S01]  /*2130*/  IMAD.WIDE.U32 R40, R41, 0x4, R4.reuse ;  /* 0x0000000429287825 */ /* 0x100fe200078e0004 */
[----:B------:R-:W-:Y:S03]  /*2140*/  STG.E desc[UR12][R46.64], R23 ;  /* 0x000000172e007986 */ /* 0x000fe6000c10190c */
[----:B------:R-:W-:Y:S01]  /*2150*/  IMAD.WIDE.U32 R4, R35, 0x4, R4 ;  /* 0x0000000423047825 */ /* 0x000fe200078e0004 */
[----:B------:R-:W-:Y:S04]  /*2160*/  STG.E desc[UR12][R40.64], R19 ;  /* 0x0000001328007986 */ /* 0x000fe8000c10190c */
[----:B------:R-:W-:Y:S01]  /*2170*/  STG.E desc[UR12][R4.64], R11 ;  /* 0x0000000b04007986 */ /* 0x000fe2000c10190c */
[----:B------:R-:W-:Y:S05]  /*2180*/  EXIT ;  /* 0x000000000000794d */ /* 0x000fea0003800000 */
.L_x_23:
[----:B------:R-:W-:-:S00]  /*2190*/  BRA `(.L_x_23) ;  /* 0xfffffffc00fc7947 */ /* 0x000fc0000383ffff */
[----:B------:R-:W-:-:S00]  /*21a0*/  NOP ;  /* 0x0000000000007918 */ /* 0x000fc00000000000 */
        /* <DEDUP_REMOVED lines=13> */
.L_x_24:


//--------------------- .nv.shared._Z89spmm_forward_cuda_kernel_improved_ptx_1684_uint8_v1_with_value_double_buffer_float4_splitPKiPKhS0_S0_PKfiiiPfS5_ --------------------------
	.section	.nv.shared._Z89spmm_forward_cuda_kernel_improved_ptx_1684_uint8_v1_with_value_double_buffer_float4_splitPKiPKhS0_S0_PKfiiiPfS5_,"aw",@nobits
	.sectionflags	@""
	.align	4
.nv.shared._Z89spmm_forward_cuda_kernel_improved_ptx_1684_uint8_v1_with_value_double_buffer_float4_splitPKiPKhS0_S0_PKfiiiPfS5_:
	.zero		2112


//--------------------- .nv.shared.reserved.0     --------------------------
	.section	.nv.shared.reserved.0,"aw",@nobits
	.weak		__nv_reservedSMEM_offset_0_alias
	.size		__nv_reservedSMEM_offset_0_alias, 0, 64
	.other		__nv_reservedSMEM_offset_0_alias,@"STO_CUDA_RESERVED_SHARED STV_DEFAULT"
__nv_reservedSMEM_offset_0_alias:
	.zero		0
	.zero		64


//--------------------- .nv.constant0._Z89spmm_forward_cuda_kernel_improved_ptx_1684_uint8_v1_with_value_double_buffer_float4_splitPKiPKhS0_S0_PKfiiiPfS5_ --------------------------
	.section	.nv.constant0._Z89spmm_forward_cuda_kernel_improved_ptx_1684_uint8_v1_with_value_double_buffer_float4_splitPKiPKhS0_S0_PKfiiiPfS5_,"a",@progbits
	.sectionflags	@""
	.align	4
.nv.constant0._Z89spmm_forward_cuda_kernel_improved_ptx_1684_uint8_v1_with_value_double_buffer_float4_splitPKiPKhS0_S0_PKfiiiPfS5_:
	.zero		968


//--------------------- SYMBOLS --------------------------

	.type		.nv.reservedSmem.offset0,@object
	.size		.nv.reservedSmem.offset0,0x4
	.type		.nv.reservedSmem.cap,@object
	.size		.nv.reservedSmem.cap,0x4
